//
// Generated by NVIDIA NVVM Compiler
//
// Compiler Build ID: CL-36424714
// Cuda compilation tools, release 13.0, V13.0.88
// Based on NVVM 20.0.0
//

.version 9.0
.target sm_100
.address_size 64

	// .globl	_Z14compute_hiddenPKfS0_S0_Pfiii

.visible .entry _Z14compute_hiddenPKfS0_S0_Pfiii(
	.param .u64 .ptr .align 1 _Z14compute_hiddenPKfS0_S0_Pfiii_param_0,
	.param .u64 .ptr .align 1 _Z14compute_hiddenPKfS0_S0_Pfiii_param_1,
	.param .u64 .ptr .align 1 _Z14compute_hiddenPKfS0_S0_Pfiii_param_2,
	.param .u64 .ptr .align 1 _Z14compute_hiddenPKfS0_S0_Pfiii_param_3,
	.param .u32 _Z14compute_hiddenPKfS0_S0_Pfiii_param_4,
	.param .u32 _Z14compute_hiddenPKfS0_S0_Pfiii_param_5,
	.param .u32 _Z14compute_hiddenPKfS0_S0_Pfiii_param_6
)
{
	.reg .pred 	%p<11>;
	.reg .b32 	%r<29>;
	.reg .b32 	%f<67>;
	.reg .b64 	%rd<51>;

	ld.param.u64 	%rd14, [_Z14compute_hiddenPKfS0_S0_Pfiii_param_0];
	ld.param.u64 	%rd15, [_Z14compute_hiddenPKfS0_S0_Pfiii_param_1];
	ld.param.u64 	%rd12, [_Z14compute_hiddenPKfS0_S0_Pfiii_param_2];
	ld.param.u64 	%rd13, [_Z14compute_hiddenPKfS0_S0_Pfiii_param_3];
	ld.param.u32 	%r16, [_Z14compute_hiddenPKfS0_S0_Pfiii_param_4];
	ld.param.u32 	%r14, [_Z14compute_hiddenPKfS0_S0_Pfiii_param_5];
	ld.param.u32 	%r15, [_Z14compute_hiddenPKfS0_S0_Pfiii_param_6];
	cvta.to.global.u64 	%rd1, %rd15;
	cvta.to.global.u64 	%rd2, %rd14;
	mov.u32 	%r17, %ctaid.x;
	mov.u32 	%r18, %ntid.x;
	mov.u32 	%r19, %tid.x;
	mad.lo.s32 	%r1, %r17, %r18, %r19;
	mul.lo.s32 	%r20, %r15, %r16;
	setp.ge.s32 	%p1, %r1, %r20;
	@%p1 bra 	$L__BB0_14;
	cvta.to.global.u64 	%rd16, %rd12;
	div.s32 	%r2, %r1, %r15;
	mul.lo.s32 	%r21, %r2, %r15;
	sub.s32 	%r22, %r1, %r21;
	mul.wide.s32 	%rd3, %r2, %r14;
	cvt.s64.s32 	%rd4, %r22;
	mul.wide.s32 	%rd5, %r22, %r14;
	mul.wide.s32 	%rd17, %r22, 4;
	add.s64 	%rd18, %rd16, %rd17;
	ld.global.nc.f32 	%f66, [%rd18];
	setp.lt.s32 	%p2, %r14, 1;
	@%p2 bra 	$L__BB0_13;
	and.b32  	%r3, %r14, 7;
	setp.lt.u32 	%p3, %r14, 8;
	mov.b32 	%r27, 0;
	@%p3 bra 	$L__BB0_5;
	and.b32  	%r27, %r14, 2147483640;
	neg.s32 	%r25, %r27;
	shl.b64 	%rd19, %rd3, 2;
	add.s64 	%rd20, %rd19, %rd2;
	add.s64 	%rd50, %rd20, 16;
	shl.b64 	%rd21, %rd5, 2;
	add.s64 	%rd22, %rd21, %rd1;
	add.s64 	%rd49, %rd22, 16;
$L__BB0_4:
	.pragma "nounroll";
	ld.global.nc.f32 	%f15, [%rd50+-16];
	ld.global.nc.f32 	%f16, [%rd49+-16];
	fma.rn.f32 	%f17, %f15, %f16, %f66;
	ld.global.nc.f32 	%f18, [%rd50+-12];
	ld.global.nc.f32 	%f19, [%rd49+-12];
	fma.rn.f32 	%f20, %f18, %f19, %f17;
	ld.global.nc.f32 	%f21, [%rd50+-8];
	ld.global.nc.f32 	%f22, [%rd49+-8];
	fma.rn.f32 	%f23, %f21, %f22, %f20;
	ld.global.nc.f32 	%f24, [%rd50+-4];
	ld.global.nc.f32 	%f25, [%rd49+-4];
	fma.rn.f32 	%f26, %f24, %f25, %f23;
	ld.global.nc.f32 	%f27, [%rd50];
	ld.global.nc.f32 	%f28, [%rd49];
	fma.rn.f32 	%f29, %f27, %f28, %f26;
	ld.global.nc.f32 	%f30, [%rd50+4];
	ld.global.nc.f32 	%f31, [%rd49+4];
	fma.rn.f32 	%f32, %f30, %f31, %f29;
	ld.global.nc.f32 	%f33, [%rd50+8];
	ld.global.nc.f32 	%f34, [%rd49+8];
	fma.rn.f32 	%f35, %f33, %f34, %f32;
	ld.global.nc.f32 	%f36, [%rd50+12];
	ld.global.nc.f32 	%f37, [%rd49+12];
	fma.rn.f32 	%f66, %f36, %f37, %f35;
	add.s32 	%r25, %r25, 8;
	add.s64 	%rd50, %rd50, 32;
	add.s64 	%rd49, %rd49, 32;
	setp.ne.s32 	%p4, %r25, 0;
	@%p4 bra 	$L__BB0_4;
$L__BB0_5:
	setp.eq.s32 	%p5, %r3, 0;
	@%p5 bra 	$L__BB0_13;
	and.b32  	%r9, %r14, 3;
	setp.lt.u32 	%p6, %r3, 4;
	@%p6 bra 	$L__BB0_8;
	cvt.u64.u32 	%rd23, %r27;
	add.s64 	%rd24, %rd3, %rd23;
	shl.b64 	%rd25, %rd24, 2;
	add.s64 	%rd26, %rd2, %rd25;
	ld.global.nc.f32 	%f39, [%rd26];
	add.s64 	%rd27, %rd5, %rd23;
	shl.b64 	%rd28, %rd27, 2;
	add.s64 	%rd29, %rd1, %rd28;
	ld.global.nc.f32 	%f40, [%rd29];
	fma.rn.f32 	%f41, %f39, %f40, %f66;
	ld.global.nc.f32 	%f42, [%rd26+4];
	ld.global.nc.f32 	%f43, [%rd29+4];
	fma.rn.f32 	%f44, %f42, %f43, %f41;
	ld.global.nc.f32 	%f45, [%rd26+8];
	ld.global.nc.f32 	%f46, [%rd29+8];
	fma.rn.f32 	%f47, %f45, %f46, %f44;
	ld.global.nc.f32 	%f48, [%rd26+12];
	ld.global.nc.f32 	%f49, [%rd29+12];
	fma.rn.f32 	%f66, %f48, %f49, %f47;
	add.s32 	%r27, %r27, 4;
$L__BB0_8:
	setp.eq.s32 	%p7, %r9, 0;
	@%p7 bra 	$L__BB0_13;
	setp.eq.s32 	%p8, %r9, 1;
	@%p8 bra 	$L__BB0_11;
	cvt.u64.u32 	%rd30, %r27;
	add.s64 	%rd31, %rd3, %rd30;
	shl.b64 	%rd32, %rd31, 2;
	add.s64 	%rd33, %rd2, %rd32;
	ld.global.nc.f32 	%f51, [%rd33];
	add.s64 	%rd34, %rd5, %rd30;
	shl.b64 	%rd35, %rd34, 2;
	add.s64 	%rd36, %rd1, %rd35;
	ld.global.nc.f32 	%f52, [%rd36];
	fma.rn.f32 	%f53, %f51, %f52, %f66;
	ld.global.nc.f32 	%f54, [%rd33+4];
	ld.global.nc.f32 	%f55, [%rd36+4];
	fma.rn.f32 	%f66, %f54, %f55, %f53;
	add.s32 	%r27, %r27, 2;
$L__BB0_11:
	and.b32  	%r24, %r14, 1;
	setp.eq.b32 	%p9, %r24, 1;
	not.pred 	%p10, %p9;
	@%p10 bra 	$L__BB0_13;
	cvt.u64.u32 	%rd37, %r27;
	add.s64 	%rd38, %rd3, %rd37;
	shl.b64 	%rd39, %rd38, 2;
	add.s64 	%rd40, %rd2, %rd39;
	ld.global.nc.f32 	%f56, [%rd40];
	add.s64 	%rd41, %rd5, %rd37;
	shl.b64 	%rd42, %rd41, 2;
	add.s64 	%rd43, %rd1, %rd42;
	ld.global.nc.f32 	%f57, [%rd43];
	fma.rn.f32 	%f66, %f56, %f57, %f66;
$L__BB0_13:
	max.f32 	%f58, %f66, 0f00000000;
	mul.wide.s32 	%rd44, %r2, %r15;
	add.s64 	%rd45, %rd44, %rd4;
	cvta.to.global.u64 	%rd46, %rd13;
	shl.b64 	%rd47, %rd45, 2;
	add.s64 	%rd48, %rd46, %rd47;
	st.global.f32 	[%rd48], %f58;
$L__BB0_14:
	ret;

}
	// .globl	_Z11compute_outPKfS0_S0_Pfiii
.visible .entry _Z11compute_outPKfS0_S0_Pfiii(
	.param .u64 .ptr .align 1 _Z11compute_outPKfS0_S0_Pfiii_param_0,
	.param .u64 .ptr .align 1 _Z11compute_outPKfS0_S0_Pfiii_param_1,
	.param .u64 .ptr .align 1 _Z11compute_outPKfS0_S0_Pfiii_param_2,
	.param .u64 .ptr .align 1 _Z11compute_outPKfS0_S0_Pfiii_param_3,
	.param .u32 _Z11compute_outPKfS0_S0_Pfiii_param_4,
	.param .u32 _Z11compute_outPKfS0_S0_Pfiii_param_5,
	.param .u32 _Z11compute_outPKfS0_S0_Pfiii_param_6
)
{
	.reg .pred 	%p<11>;
	.reg .b32 	%r<29>;
	.reg .b32 	%f<66>;
	.reg .b64 	%rd<51>;

	ld.param.u64 	%rd14, [_Z11compute_outPKfS0_S0_Pfiii_param_0];
	ld.param.u64 	%rd15, [_Z11compute_outPKfS0_S0_Pfiii_param_1];
	ld.param.u64 	%rd12, [_Z11compute_outPKfS0_S0_Pfiii_param_2];
	ld.param.u64 	%rd13, [_Z11compute_outPKfS0_S0_Pfiii_param_3];
	ld.param.u32 	%r16, [_Z11compute_outPKfS0_S0_Pfiii_param_4];
	ld.param.u32 	%r14, [_Z11compute_outPKfS0_S0_Pfiii_param_5];
	ld.param.u32 	%r15, [_Z11compute_outPKfS0_S0_Pfiii_param_6];
	cvta.to.global.u64 	%rd1, %rd15;
	cvta.to.global.u64 	%rd2, %rd14;
	mov.u32 	%r17, %ctaid.x;
	mov.u32 	%r18, %ntid.x;
	mov.u32 	%r19, %tid.x;
	mad.lo.s32 	%r1, %r17, %r18, %r19;
	mul.lo.s32 	%r20, %r15, %r16;
	setp.ge.s32 	%p1, %r1, %r20;
	@%p1 bra 	$L__BB1_14;
	cvta.to.global.u64 	%rd16, %rd12;
	div.s32 	%r2, %r1, %r15;
	mul.lo.s32 	%r21, %r2, %r15;
	sub.s32 	%r22, %r1, %r21;
	mul.wide.s32 	%rd3, %r2, %r14;
	cvt.s64.s32 	%rd4, %r22;
	mul.wide.s32 	%rd5, %r22, %r14;
	mul.wide.s32 	%rd17, %r22, 4;
	add.s64 	%rd18, %rd16, %rd17;
	ld.global.nc.f32 	%f65, [%rd18];
	setp.lt.s32 	%p2, %r14, 1;
	@%p2 bra 	$L__BB1_13;
	and.b32  	%r3, %r14, 7;
	setp.lt.u32 	%p3, %r14, 8;
	mov.b32 	%r27, 0;
	@%p3 bra 	$L__BB1_5;
	and.b32  	%r27, %r14, 2147483640;
	neg.s32 	%r25, %r27;
	shl.b64 	%rd19, %rd3, 2;
	add.s64 	%rd20, %rd19, %rd2;
	add.s64 	%rd50, %rd20, 16;
	shl.b64 	%rd21, %rd5, 2;
	add.s64 	%rd22, %rd21, %rd1;
	add.s64 	%rd49, %rd22, 16;
$L__BB1_4:
	.pragma "nounroll";
	ld.global.nc.f32 	%f15, [%rd50+-16];
	ld.global.nc.f32 	%f16, [%rd49+-16];
	fma.rn.f32 	%f17, %f15, %f16, %f65;
	ld.global.nc.f32 	%f18, [%rd50+-12];
	ld.global.nc.f32 	%f19, [%rd49+-12];
	fma.rn.f32 	%f20, %f18, %f19, %f17;
	ld.global.nc.f32 	%f21, [%rd50+-8];
	ld.global.nc.f32 	%f22, [%rd49+-8];
	fma.rn.f32 	%f23, %f21, %f22, %f20;
	ld.global.nc.f32 	%f24, [%rd50+-4];
	ld.global.nc.f32 	%f25, [%rd49+-4];
	fma.rn.f32 	%f26, %f24, %f25, %f23;
	ld.global.nc.f32 	%f27, [%rd50];
	ld.global.nc.f32 	%f28, [%rd49];
	fma.rn.f32 	%f29, %f27, %f28, %f26;
	ld.global.nc.f32 	%f30, [%rd50+4];
	ld.global.nc.f32 	%f31, [%rd49+4];
	fma.rn.f32 	%f32, %f30, %f31, %f29;
	ld.global.nc.f32 	%f33, [%rd50+8];
	ld.global.nc.f32 	%f34, [%rd49+8];
	fma.rn.f32 	%f35, %f33, %f34, %f32;
	ld.global.nc.f32 	%f36, [%rd50+12];
	ld.global.nc.f32 	%f37, [%rd49+12];
	fma.rn.f32 	%f65, %f36, %f37, %f35;
	add.s32 	%r25, %r25, 8;
	add.s64 	%rd50, %rd50, 32;
	add.s64 	%rd49, %rd49, 32;
	setp.ne.s32 	%p4, %r25, 0;
	@%p4 bra 	$L__BB1_4;
$L__BB1_5:
	setp.eq.s32 	%p5, %r3, 0;
	@%p5 bra 	$L__BB1_13;
	and.b32  	%r9, %r14, 3;
	setp.lt.u32 	%p6, %r3, 4;
	@%p6 bra 	$L__BB1_8;
	cvt.u64.u32 	%rd23, %r27;
	add.s64 	%rd24, %rd3, %rd23;
	shl.b64 	%rd25, %rd24, 2;
	add.s64 	%rd26, %rd2, %rd25;
	ld.global.nc.f32 	%f39, [%rd26];
	add.s64 	%rd27, %rd5, %rd23;
	shl.b64 	%rd28, %rd27, 2;
	add.s64 	%rd29, %rd1, %rd28;
	ld.global.nc.f32 	%f40, [%rd29];
	fma.rn.f32 	%f41, %f39, %f40, %f65;
	ld.global.nc.f32 	%f42, [%rd26+4];
	ld.global.nc.f32 	%f43, [%rd29+4];
	fma.rn.f32 	%f44, %f42, %f43, %f41;
	ld.global.nc.f32 	%f45, [%rd26+8];
	ld.global.nc.f32 	%f46, [%rd29+8];
	fma.rn.f32 	%f47, %f45, %f46, %f44;
	ld.global.nc.f32 	%f48, [%rd26+12];
	ld.global.nc.f32 	%f49, [%rd29+12];
	fma.rn.f32 	%f65, %f48, %f49, %f47;
	add.s32 	%r27, %r27, 4;
$L__BB1_8:
	setp.eq.s32 	%p7, %r9, 0;
	@%p7 bra 	$L__BB1_13;
	setp.eq.s32 	%p8, %r9, 1;
	@%p8 bra 	$L__BB1_11;
	cvt.u64.u32 	%rd30, %r27;
	add.s64 	%rd31, %rd3, %rd30;
	shl.b64 	%rd32, %rd31, 2;
	add.s64 	%rd33, %rd2, %rd32;
	ld.global.nc.f32 	%f51, [%rd33];
	add.s64 	%rd34, %rd5, %rd30;
	shl.b64 	%rd35, %rd34, 2;
	add.s64 	%rd36, %rd1, %rd35;
	ld.global.nc.f32 	%f52, [%rd36];
	fma.rn.f32 	%f53, %f51, %f52, %f65;
	ld.global.nc.f32 	%f54, [%rd33+4];
	ld.global.nc.f32 	%f55, [%rd36+4];
	fma.rn.f32 	%f65, %f54, %f55, %f53;
	add.s32 	%r27, %r27, 2;
$L__BB1_11:
	and.b32  	%r24, %r14, 1;
	setp.eq.b32 	%p9, %r24, 1;
	not.pred 	%p10, %p9;
	@%p10 bra 	$L__BB1_13;
	cvt.u64.u32 	%rd37, %r27;
	add.s64 	%rd38, %rd3, %rd37;
	shl.b64 	%rd39, %rd38, 2;
	add.s64 	%rd40, %rd2, %rd39;
	ld.global.nc.f32 	%f56, [%rd40];
	add.s64 	%rd41, %rd5, %rd37;
	shl.b64 	%rd42, %rd41, 2;
	add.s64 	%rd43, %rd1, %rd42;
	ld.global.nc.f32 	%f57, [%rd43];
	fma.rn.f32 	%f65, %f56, %f57, %f65;
$L__BB1_13:
	mul.wide.s32 	%rd44, %r2, %r15;
	add.s64 	%rd45, %rd44, %rd4;
	cvta.to.global.u64 	%rd46, %rd13;
	shl.b64 	%rd47, %rd45, 2;
	add.s64 	%rd48, %rd46, %rd47;
	st.global.f32 	[%rd48], %f65;
$L__BB1_14:
	ret;

}
	// .globl	_Z12compute_doutPKfS0_Pfii
.visible .entry _Z12compute_doutPKfS0_Pfii(
	.param .u64 .ptr .align 1 _Z12compute_doutPKfS0_Pfii_param_0,
	.param .u64 .ptr .align 1 _Z12compute_doutPKfS0_Pfii_param_1,
	.param .u64 .ptr .align 1 _Z12compute_doutPKfS0_Pfii_param_2,
	.param .u32 _Z12compute_doutPKfS0_Pfii_param_3,
	.param .u32 _Z12compute_doutPKfS0_Pfii_param_4
)
{
	.reg .pred 	%p<2>;
	.reg .b32 	%r<7>;
	.reg .b32 	%f<7>;
	.reg .b64 	%rd<11>;

	ld.param.u64 	%rd1, [_Z12compute_doutPKfS0_Pfii_param_0];
	ld.param.u64 	%rd2, [_Z12compute_doutPKfS0_Pfii_param_1];
	ld.param.u64 	%rd3, [_Z12compute_doutPKfS0_Pfii_param_2];
	ld.param.u32 	%r3, [_Z12compute_doutPKfS0_Pfii_param_3];
	ld.param.u32 	%r2, [_Z12compute_doutPKfS0_Pfii_param_4];
	mov.u32 	%r4, %ctaid.x;
	mov.u32 	%r5, %ntid.x;
	mov.u32 	%r6, %tid.x;
	mad.lo.s32 	%r1, %r4, %r5, %r6;
	setp.ge.s32 	%p1, %r1, %r3;
	@%p1 bra 	$L__BB2_2;
	cvta.to.global.u64 	%rd4, %rd1;
	cvta.to.global.u64 	%rd5, %rd2;
	cvta.to.global.u64 	%rd6, %rd3;
	mul.wide.s32 	%rd7, %r1, 4;
	add.s64 	%rd8, %rd4, %rd7;
	ld.global.nc.f32 	%f1, [%rd8];
	add.s64 	%rd9, %rd5, %rd7;
	ld.global.nc.f32 	%f2, [%rd9];
	sub.f32 	%f3, %f1, %f2;
	add.f32 	%f4, %f3, %f3;
	cvt.rn.f32.s32 	%f5, %r2;
	div.rn.f32 	%f6, %f4, %f5;
	add.s64 	%rd10, %rd6, %rd7;
	st.global.f32 	[%rd10], %f6;
$L__BB2_2:
	ret;

}
	// .globl	_Z14grad_W2_kernelPKfS0_Pfiii
.visible .entry _Z14grad_W2_kernelPKfS0_Pfiii(
	.param .u64 .ptr .align 1 _Z14grad_W2_kernelPKfS0_Pfiii_param_0,
	.param .u64 .ptr .align 1 _Z14grad_W2_kernelPKfS0_Pfiii_param_1,
	.param .u64 .ptr .align 1 _Z14grad_W2_kernelPKfS0_Pfiii_param_2,
	.param .u32 _Z14grad_W2_kernelPKfS0_Pfiii_param_3,
	.param .u32 _Z14grad_W2_kernelPKfS0_Pfiii_param_4,
	.param .u32 _Z14grad_W2_kernelPKfS0_Pfiii_param_5
)
{
	.reg .pred 	%p<11>;
	.reg .b32 	%r<29>;
	.reg .b32 	%f<68>;
	.reg .b64 	%rd<78>;

	ld.param.u64 	%rd14, [_Z14grad_W2_kernelPKfS0_Pfiii_param_0];
	ld.param.u64 	%rd15, [_Z14grad_W2_kernelPKfS0_Pfiii_param_1];
	ld.param.u32 	%r15, [_Z14grad_W2_kernelPKfS0_Pfiii_param_3];
	ld.param.u32 	%r16, [_Z14grad_W2_kernelPKfS0_Pfiii_param_4];
	ld.param.u32 	%r17, [_Z14grad_W2_kernelPKfS0_Pfiii_param_5];
	cvta.to.global.u64 	%rd1, %rd15;
	cvta.to.global.u64 	%rd2, %rd14;
	mov.u32 	%r18, %ctaid.x;
	mov.u32 	%r19, %ntid.x;
	mov.u32 	%r20, %tid.x;
	mad.lo.s32 	%r1, %r18, %r19, %r20;
	mul.lo.s32 	%r21, %r17, %r16;
	setp.ge.s32 	%p1, %r1, %r21;
	@%p1 bra 	$L__BB3_14;
	div.s32 	%r2, %r1, %r17;
	mul.lo.s32 	%r22, %r2, %r17;
	sub.s32 	%r3, %r1, %r22;
	setp.lt.s32 	%p2, %r15, 1;
	mov.f32 	%f67, 0f00000000;
	@%p2 bra 	$L__BB3_13;
	cvt.s64.s32 	%rd3, %r16;
	cvt.s64.s32 	%rd4, %r2;
	cvt.s64.s32 	%rd5, %r17;
	cvt.s64.s32 	%rd6, %r3;
	and.b32  	%r4, %r15, 7;
	setp.lt.u32 	%p3, %r15, 8;
	mov.f32 	%f67, 0f00000000;
	mov.b32 	%r27, 0;
	@%p3 bra 	$L__BB3_5;
	and.b32  	%r27, %r15, 2147483640;
	neg.s32 	%r25, %r27;
	shl.b64 	%rd16, %rd6, 2;
	add.s64 	%rd77, %rd1, %rd16;
	shl.b64 	%rd17, %rd4, 2;
	add.s64 	%rd76, %rd2, %rd17;
	mov.f32 	%f67, 0f00000000;
$L__BB3_4:
	.pragma "nounroll";
	ld.global.nc.f32 	%f17, [%rd76];
	ld.global.nc.f32 	%f18, [%rd77];
	fma.rn.f32 	%f19, %f17, %f18, %f67;
	shl.b64 	%rd18, %rd3, 2;
	add.s64 	%rd19, %rd76, %rd18;
	ld.global.nc.f32 	%f20, [%rd19];
	shl.b64 	%rd20, %rd5, 2;
	add.s64 	%rd21, %rd77, %rd20;
	ld.global.nc.f32 	%f21, [%rd21];
	fma.rn.f32 	%f22, %f20, %f21, %f19;
	add.s64 	%rd22, %rd19, %rd18;
	ld.global.nc.f32 	%f23, [%rd22];
	add.s64 	%rd23, %rd21, %rd20;
	ld.global.nc.f32 	%f24, [%rd23];
	fma.rn.f32 	%f25, %f23, %f24, %f22;
	add.s64 	%rd24, %rd22, %rd18;
	ld.global.nc.f32 	%f26, [%rd24];
	add.s64 	%rd25, %rd23, %rd20;
	ld.global.nc.f32 	%f27, [%rd25];
	fma.rn.f32 	%f28, %f26, %f27, %f25;
	add.s64 	%rd26, %rd24, %rd18;
	ld.global.nc.f32 	%f29, [%rd26];
	add.s64 	%rd27, %rd25, %rd20;
	ld.global.nc.f32 	%f30, [%rd27];
	fma.rn.f32 	%f31, %f29, %f30, %f28;
	add.s64 	%rd28, %rd26, %rd18;
	ld.global.nc.f32 	%f32, [%rd28];
	add.s64 	%rd29, %rd27, %rd20;
	ld.global.nc.f32 	%f33, [%rd29];
	fma.rn.f32 	%f34, %f32, %f33, %f31;
	add.s64 	%rd30, %rd28, %rd18;
	ld.global.nc.f32 	%f35, [%rd30];
	add.s64 	%rd31, %rd29, %rd20;
	ld.global.nc.f32 	%f36, [%rd31];
	fma.rn.f32 	%f37, %f35, %f36, %f34;
	add.s64 	%rd32, %rd30, %rd18;
	ld.global.nc.f32 	%f38, [%rd32];
	add.s64 	%rd33, %rd31, %rd20;
	ld.global.nc.f32 	%f39, [%rd33];
	fma.rn.f32 	%f67, %f38, %f39, %f37;
	add.s32 	%r25, %r25, 8;
	shl.b64 	%rd34, %rd5, 5;
	add.s64 	%rd77, %rd77, %rd34;
	shl.b64 	%rd35, %rd3, 5;
	add.s64 	%rd76, %rd76, %rd35;
	setp.ne.s32 	%p4, %r25, 0;
	@%p4 bra 	$L__BB3_4;
$L__BB3_5:
	setp.eq.s32 	%p5, %r4, 0;
	@%p5 bra 	$L__BB3_13;
	and.b32  	%r10, %r15, 3;
	setp.lt.u32 	%p6, %r4, 4;
	@%p6 bra 	$L__BB3_8;
	cvt.u64.u32 	%rd36, %r27;
	mad.lo.s64 	%rd37, %rd36, %rd3, %rd4;
	shl.b64 	%rd38, %rd37, 2;
	add.s64 	%rd39, %rd2, %rd38;
	ld.global.nc.f32 	%f41, [%rd39];
	mad.lo.s64 	%rd40, %rd36, %rd5, %rd6;
	shl.b64 	%rd41, %rd40, 2;
	add.s64 	%rd42, %rd1, %rd41;
	ld.global.nc.f32 	%f42, [%rd42];
	fma.rn.f32 	%f43, %f41, %f42, %f67;
	shl.b64 	%rd43, %rd3, 2;
	add.s64 	%rd44, %rd39, %rd43;
	ld.global.nc.f32 	%f44, [%rd44];
	shl.b64 	%rd45, %rd5, 2;
	add.s64 	%rd46, %rd42, %rd45;
	ld.global.nc.f32 	%f45, [%rd46];
	fma.rn.f32 	%f46, %f44, %f45, %f43;
	add.s64 	%rd47, %rd44, %rd43;
	ld.global.nc.f32 	%f47, [%rd47];
	add.s64 	%rd48, %rd46, %rd45;
	ld.global.nc.f32 	%f48, [%rd48];
	fma.rn.f32 	%f49, %f47, %f48, %f46;
	add.s64 	%rd49, %rd47, %rd43;
	ld.global.nc.f32 	%f50, [%rd49];
	add.s64 	%rd50, %rd48, %rd45;
	ld.global.nc.f32 	%f51, [%rd50];
	fma.rn.f32 	%f67, %f50, %f51, %f49;
	add.s32 	%r27, %r27, 4;
$L__BB3_8:
	setp.eq.s32 	%p7, %r10, 0;
	@%p7 bra 	$L__BB3_13;
	setp.eq.s32 	%p8, %r10, 1;
	@%p8 bra 	$L__BB3_11;
	cvt.u64.u32 	%rd51, %r27;
	mad.lo.s64 	%rd52, %rd51, %rd3, %rd4;
	shl.b64 	%rd53, %rd52, 2;
	add.s64 	%rd54, %rd2, %rd53;
	ld.global.nc.f32 	%f53, [%rd54];
	mad.lo.s64 	%rd55, %rd51, %rd5, %rd6;
	shl.b64 	%rd56, %rd55, 2;
	add.s64 	%rd57, %rd1, %rd56;
	ld.global.nc.f32 	%f54, [%rd57];
	fma.rn.f32 	%f55, %f53, %f54, %f67;
	shl.b64 	%rd58, %rd3, 2;
	add.s64 	%rd59, %rd54, %rd58;
	ld.global.nc.f32 	%f56, [%rd59];
	shl.b64 	%rd60, %rd5, 2;
	add.s64 	%rd61, %rd57, %rd60;
	ld.global.nc.f32 	%f57, [%rd61];
	fma.rn.f32 	%f67, %f56, %f57, %f55;
	add.s32 	%r27, %r27, 2;
$L__BB3_11:
	and.b32  	%r24, %r15, 1;
	setp.eq.b32 	%p9, %r24, 1;
	not.pred 	%p10, %p9;
	@%p10 bra 	$L__BB3_13;
	cvt.u64.u32 	%rd62, %r27;
	mad.lo.s64 	%rd63, %rd62, %rd3, %rd4;
	shl.b64 	%rd64, %rd63, 2;
	add.s64 	%rd65, %rd2, %rd64;
	ld.global.nc.f32 	%f58, [%rd65];
	mad.lo.s64 	%rd66, %rd62, %rd5, %rd6;
	shl.b64 	%rd67, %rd66, 2;
	add.s64 	%rd68, %rd1, %rd67;
	ld.global.nc.f32 	%f59, [%rd68];
	fma.rn.f32 	%f67, %f58, %f59, %f67;
$L__BB3_13:
	ld.param.u64 	%rd75, [_Z14grad_W2_kernelPKfS0_Pfiii_param_2];
	mul.wide.s32 	%rd69, %r2, %r17;
	cvt.s64.s32 	%rd70, %r3;
	add.s64 	%rd71, %rd69, %rd70;
	cvta.to.global.u64 	%rd72, %rd75;
	shl.b64 	%rd73, %rd71, 2;
	add.s64 	%rd74, %rd72, %rd73;
	st.global.f32 	[%rd74], %f67;
$L__BB3_14:
	ret;

}
	// .globl	_Z15d_hidden_kernelPKfS0_Pfiii
.visible .entry _Z15d_hidden_kernelPKfS0_Pfiii(
	.param .u64 .ptr .align 1 _Z15d_hidden_kernelPKfS0_Pfiii_param_0,
	.param .u64 .ptr .align 1 _Z15d_hidden_kernelPKfS0_Pfiii_param_1,
	.param .u64 .ptr .align 1 _Z15d_hidden_kernelPKfS0_Pfiii_param_2,
	.param .u32 _Z15d_hidden_kernelPKfS0_Pfiii_param_3,
	.param .u32 _Z15d_hidden_kernelPKfS0_Pfiii_param_4,
	.param .u32 _Z15d_hidden_kernelPKfS0_Pfiii_param_5
)
{
	.reg .pred 	%p<11>;
	.reg .b32 	%r<29>;
	.reg .b32 	%f<68>;
	.reg .b64 	%rd<64>;

	ld.param.u64 	%rd14, [_Z15d_hidden_kernelPKfS0_Pfiii_param_0];
	ld.param.u64 	%rd15, [_Z15d_hidden_kernelPKfS0_Pfiii_param_1];
	ld.param.u64 	%rd13, [_Z15d_hidden_kernelPKfS0_Pfiii_param_2];
	ld.param.u32 	%r17, [_Z15d_hidden_kernelPKfS0_Pfiii_param_3];
	ld.param.u32 	%r15, [_Z15d_hidden_kernelPKfS0_Pfiii_param_4];
	ld.param.u32 	%r16, [_Z15d_hidden_kernelPKfS0_Pfiii_param_5];
	cvta.to.global.u64 	%rd1, %rd15;
	cvta.to.global.u64 	%rd2, %rd14;
	mov.u32 	%r18, %ctaid.x;
	mov.u32 	%r19, %ntid.x;
	mov.u32 	%r20, %tid.x;
	mad.lo.s32 	%r1, %r18, %r19, %r20;
	mul.lo.s32 	%r21, %r16, %r17;
	setp.ge.s32 	%p1, %r1, %r21;
	@%p1 bra 	$L__BB4_14;
	div.s32 	%r2, %r1, %r16;
	mul.lo.s32 	%r22, %r2, %r16;
	sub.s32 	%r3, %r1, %r22;
	setp.lt.s32 	%p2, %r15, 1;
	mov.f32 	%f67, 0f00000000;
	@%p2 bra 	$L__BB4_13;
	cvt.s64.s32 	%rd16, %r2;
	cvt.u64.u32 	%rd17, %r15;
	mul.lo.s64 	%rd3, %rd16, %rd17;
	cvt.s64.s32 	%rd4, %r16;
	cvt.s64.s32 	%rd5, %r3;
	and.b32  	%r4, %r15, 7;
	setp.lt.u32 	%p3, %r15, 8;
	mov.f32 	%f67, 0f00000000;
	mov.b32 	%r27, 0;
	@%p3 bra 	$L__BB4_5;
	and.b32  	%r27, %r15, 2147483640;
	neg.s32 	%r25, %r27;
	shl.b64 	%rd18, %rd5, 2;
	add.s64 	%rd63, %rd1, %rd18;
	shl.b64 	%rd7, %rd4, 5;
	shl.b64 	%rd19, %rd3, 2;
	add.s64 	%rd20, %rd19, %rd2;
	add.s64 	%rd62, %rd20, 16;
	mov.f32 	%f67, 0f00000000;
$L__BB4_4:
	.pragma "nounroll";
	ld.global.nc.f32 	%f17, [%rd62+-16];
	ld.global.nc.f32 	%f18, [%rd63];
	fma.rn.f32 	%f19, %f17, %f18, %f67;
	ld.global.nc.f32 	%f20, [%rd62+-12];
	shl.b64 	%rd21, %rd4, 2;
	add.s64 	%rd22, %rd63, %rd21;
	ld.global.nc.f32 	%f21, [%rd22];
	fma.rn.f32 	%f22, %f20, %f21, %f19;
	ld.global.nc.f32 	%f23, [%rd62+-8];
	add.s64 	%rd23, %rd22, %rd21;
	ld.global.nc.f32 	%f24, [%rd23];
	fma.rn.f32 	%f25, %f23, %f24, %f22;
	ld.global.nc.f32 	%f26, [%rd62+-4];
	add.s64 	%rd24, %rd23, %rd21;
	ld.global.nc.f32 	%f27, [%rd24];
	fma.rn.f32 	%f28, %f26, %f27, %f25;
	ld.global.nc.f32 	%f29, [%rd62];
	add.s64 	%rd25, %rd24, %rd21;
	ld.global.nc.f32 	%f30, [%rd25];
	fma.rn.f32 	%f31, %f29, %f30, %f28;
	ld.global.nc.f32 	%f32, [%rd62+4];
	add.s64 	%rd26, %rd25, %rd21;
	ld.global.nc.f32 	%f33, [%rd26];
	fma.rn.f32 	%f34, %f32, %f33, %f31;
	ld.global.nc.f32 	%f35, [%rd62+8];
	add.s64 	%rd27, %rd26, %rd21;
	ld.global.nc.f32 	%f36, [%rd27];
	fma.rn.f32 	%f37, %f35, %f36, %f34;
	ld.global.nc.f32 	%f38, [%rd62+12];
	add.s64 	%rd28, %rd27, %rd21;
	ld.global.nc.f32 	%f39, [%rd28];
	fma.rn.f32 	%f67, %f38, %f39, %f37;
	add.s32 	%r25, %r25, 8;
	add.s64 	%rd63, %rd63, %rd7;
	add.s64 	%rd62, %rd62, 32;
	setp.ne.s32 	%p4, %r25, 0;
	@%p4 bra 	$L__BB4_4;
$L__BB4_5:
	setp.eq.s32 	%p5, %r4, 0;
	@%p5 bra 	$L__BB4_13;
	and.b32  	%r10, %r15, 3;
	setp.lt.u32 	%p6, %r4, 4;
	@%p6 bra 	$L__BB4_8;
	cvt.u64.u32 	%rd29, %r27;
	add.s64 	%rd30, %rd3, %rd29;
	shl.b64 	%rd31, %rd30, 2;
	add.s64 	%rd32, %rd2, %rd31;
	ld.global.nc.f32 	%f41, [%rd32];
	mad.lo.s64 	%rd33, %rd29, %rd4, %rd5;
	shl.b64 	%rd34, %rd33, 2;
	add.s64 	%rd35, %rd1, %rd34;
	ld.global.nc.f32 	%f42, [%rd35];
	fma.rn.f32 	%f43, %f41, %f42, %f67;
	ld.global.nc.f32 	%f44, [%rd32+4];
	shl.b64 	%rd36, %rd4, 2;
	add.s64 	%rd37, %rd35, %rd36;
	ld.global.nc.f32 	%f45, [%rd37];
	fma.rn.f32 	%f46, %f44, %f45, %f43;
	ld.global.nc.f32 	%f47, [%rd32+8];
	add.s64 	%rd38, %rd37, %rd36;
	ld.global.nc.f32 	%f48, [%rd38];
	fma.rn.f32 	%f49, %f47, %f48, %f46;
	ld.global.nc.f32 	%f50, [%rd32+12];
	add.s64 	%rd39, %rd38, %rd36;
	ld.global.nc.f32 	%f51, [%rd39];
	fma.rn.f32 	%f67, %f50, %f51, %f49;
	add.s32 	%r27, %r27, 4;
$L__BB4_8:
	setp.eq.s32 	%p7, %r10, 0;
	@%p7 bra 	$L__BB4_13;
	setp.eq.s32 	%p8, %r10, 1;
	@%p8 bra 	$L__BB4_11;
	cvt.u64.u32 	%rd40, %r27;
	add.s64 	%rd41, %rd3, %rd40;
	shl.b64 	%rd42, %rd41, 2;
	add.s64 	%rd43, %rd2, %rd42;
	ld.global.nc.f32 	%f53, [%rd43];
	mad.lo.s64 	%rd44, %rd40, %rd4, %rd5;
	shl.b64 	%rd45, %rd44, 2;
	add.s64 	%rd46, %rd1, %rd45;
	ld.global.nc.f32 	%f54, [%rd46];
	fma.rn.f32 	%f55, %f53, %f54, %f67;
	ld.global.nc.f32 	%f56, [%rd43+4];
	shl.b64 	%rd47, %rd4, 2;
	add.s64 	%rd48, %rd46, %rd47;
	ld.global.nc.f32 	%f57, [%rd48];
	fma.rn.f32 	%f67, %f56, %f57, %f55;
	add.s32 	%r27, %r27, 2;
$L__BB4_11:
	and.b32  	%r24, %r15, 1;
	setp.eq.b32 	%p9, %r24, 1;
	not.pred 	%p10, %p9;
	@%p10 bra 	$L__BB4_13;
	cvt.u64.u32 	%rd49, %r27;
	add.s64 	%rd50, %rd3, %rd49;
	shl.b64 	%rd51, %rd50, 2;
	add.s64 	%rd52, %rd2, %rd51;
	ld.global.nc.f32 	%f58, [%rd52];
	mad.lo.s64 	%rd53, %rd49, %rd4, %rd5;
	shl.b64 	%rd54, %rd53, 2;
	add.s64 	%rd55, %rd1, %rd54;
	ld.global.nc.f32 	%f59, [%rd55];
	fma.rn.f32 	%f67, %f58, %f59, %f67;
$L__BB4_13:
	mul.wide.s32 	%rd56, %r2, %r16;
	cvt.s64.s32 	%rd57, %r3;
	add.s64 	%rd58, %rd56, %rd57;
	cvta.to.global.u64 	%rd59, %rd13;
	shl.b64 	%rd60, %rd58, 2;
	add.s64 	%rd61, %rd59, %rd60;
	st.global.f32 	[%rd61], %f67;
$L__BB4_14:
	ret;

}
	// .globl	_Z13relu_backwardPfPKfi
.visible .entry _Z13relu_backwardPfPKfi(
	.param .u64 .ptr .align 1 _Z13relu_backwardPfPKfi_param_0,
	.param .u64 .ptr .align 1 _Z13relu_backwardPfPKfi_param_1,
	.param .u32 _Z13relu_backwardPfPKfi_param_2
)
{
	.reg .pred 	%p<3>;
	.reg .b32 	%r<7>;
	.reg .b32 	%f<2>;
	.reg .b64 	%rd<9>;

	ld.param.u64 	%rd1, [_Z13relu_backwardPfPKfi_param_0];
	ld.param.u64 	%rd2, [_Z13relu_backwardPfPKfi_param_1];
	ld.param.u32 	%r2, [_Z13relu_backwardPfPKfi_param_2];
	mov.u32 	%r3, %ctaid.x;
	mov.u32 	%r4, %ntid.x;
	mov.u32 	%r5, %tid.x;
	mad.lo.s32 	%r1, %r3, %r4, %r5;
	setp.ge.s32 	%p1, %r1, %r2;
	@%p1 bra 	$L__BB5_3;
	cvta.to.global.u64 	%rd3, %rd2;
	mul.wide.s32 	%rd4, %r1, 4;
	add.s64 	%rd5, %rd3, %rd4;
	ld.global.nc.f32 	%f1, [%rd5];
	setp.gtu.f32 	%p2, %f1, 0f00000000;
	@%p2 bra 	$L__BB5_3;
	cvta.to.global.u64 	%rd6, %rd1;
	add.s64 	%rd8, %rd6, %rd4;
	mov.b32 	%r6, 0;
	st.global.u32 	[%rd8], %r6;
$L__BB5_3:
	ret;

}
	// .globl	_Z14grad_W1_kernelPKfS0_Pfiii
.visible .entry _Z14grad_W1_kernelPKfS0_Pfiii(
	.param .u64 .ptr .align 1 _Z14grad_W1_kernelPKfS0_Pfiii_param_0,
	.param .u64 .ptr .align 1 _Z14grad_W1_kernelPKfS0_Pfiii_param_1,
	.param .u64 .ptr .align 1 _Z14grad_W1_kernelPKfS0_Pfiii_param_2,
	.param .u32 _Z14grad_W1_kernelPKfS0_Pfiii_param_3,
	.param .u32 _Z14grad_W1_kernelPKfS0_Pfiii_param_4,
	.param .u32 _Z14grad_W1_kernelPKfS0_Pfiii_param_5
)
{
	.reg .pred 	%p<11>;
	.reg .b32 	%r<29>;
	.reg .b32 	%f<68>;
	.reg .b64 	%rd<78>;

	ld.param.u64 	%rd14, [_Z14grad_W1_kernelPKfS0_Pfiii_param_0];
	ld.param.u64 	%rd15, [_Z14grad_W1_kernelPKfS0_Pfiii_param_1];
	ld.param.u32 	%r15, [_Z14grad_W1_kernelPKfS0_Pfiii_param_3];
	ld.param.u32 	%r16, [_Z14grad_W1_kernelPKfS0_Pfiii_param_4];
	ld.param.u32 	%r17, [_Z14grad_W1_kernelPKfS0_Pfiii_param_5];
	cvta.to.global.u64 	%rd1, %rd15;
	cvta.to.global.u64 	%rd2, %rd14;
	mov.u32 	%r18, %ctaid.x;
	mov.u32 	%r19, %ntid.x;
	mov.u32 	%r20, %tid.x;
	mad.lo.s32 	%r1, %r18, %r19, %r20;
	mul.lo.s32 	%r21, %r17, %r16;
	setp.ge.s32 	%p1, %r1, %r21;
	@%p1 bra 	$L__BB6_14;
	div.s32 	%r2, %r1, %r17;
	mul.lo.s32 	%r22, %r2, %r17;
	sub.s32 	%r3, %r1, %r22;
	setp.lt.s32 	%p2, %r15, 1;
	mov.f32 	%f67, 0f00000000;
	@%p2 bra 	$L__BB6_13;
	cvt.s64.s32 	%rd3, %r16;
	cvt.s64.s32 	%rd4, %r2;
	cvt.s64.s32 	%rd5, %r17;
	cvt.s64.s32 	%rd6, %r3;
	and.b32  	%r4, %r15, 7;
	setp.lt.u32 	%p3, %r15, 8;
	mov.f32 	%f67, 0f00000000;
	mov.b32 	%r27, 0;
	@%p3 bra 	$L__BB6_5;
	and.b32  	%r27, %r15, 2147483640;
	neg.s32 	%r25, %r27;
	shl.b64 	%rd16, %rd6, 2;
	add.s64 	%rd77, %rd1, %rd16;
	shl.b64 	%rd17, %rd4, 2;
	add.s64 	%rd76, %rd2, %rd17;
	mov.f32 	%f67, 0f00000000;
$L__BB6_4:
	.pragma "nounroll";
	ld.global.nc.f32 	%f17, [%rd76];
	ld.global.nc.f32 	%f18, [%rd77];
	fma.rn.f32 	%f19, %f17, %f18, %f67;
	shl.b64 	%rd18, %rd3, 2;
	add.s64 	%rd19, %rd76, %rd18;
	ld.global.nc.f32 	%f20, [%rd19];
	shl.b64 	%rd20, %rd5, 2;
	add.s64 	%rd21, %rd77, %rd20;
	ld.global.nc.f32 	%f21, [%rd21];
	fma.rn.f32 	%f22, %f20, %f21, %f19;
	add.s64 	%rd22, %rd19, %rd18;
	ld.global.nc.f32 	%f23, [%rd22];
	add.s64 	%rd23, %rd21, %rd20;
	ld.global.nc.f32 	%f24, [%rd23];
	fma.rn.f32 	%f25, %f23, %f24, %f22;
	add.s64 	%rd24, %rd22, %rd18;
	ld.global.nc.f32 	%f26, [%rd24];
	add.s64 	%rd25, %rd23, %rd20;
	ld.global.nc.f32 	%f27, [%rd25];
	fma.rn.f32 	%f28, %f26, %f27, %f25;
	add.s64 	%rd26, %rd24, %rd18;
	ld.global.nc.f32 	%f29, [%rd26];
	add.s64 	%rd27, %rd25, %rd20;
	ld.global.nc.f32 	%f30, [%rd27];
	fma.rn.f32 	%f31, %f29, %f30, %f28;
	add.s64 	%rd28, %rd26, %rd18;
	ld.global.nc.f32 	%f32, [%rd28];
	add.s64 	%rd29, %rd27, %rd20;
	ld.global.nc.f32 	%f33, [%rd29];
	fma.rn.f32 	%f34, %f32, %f33, %f31;
	add.s64 	%rd30, %rd28, %rd18;
	ld.global.nc.f32 	%f35, [%rd30];
	add.s64 	%rd31, %rd29, %rd20;
	ld.global.nc.f32 	%f36, [%rd31];
	fma.rn.f32 	%f37, %f35, %f36, %f34;
	add.s64 	%rd32, %rd30, %rd18;
	ld.global.nc.f32 	%f38, [%rd32];
	add.s64 	%rd33, %rd31, %rd20;
	ld.global.nc.f32 	%f39, [%rd33];
	fma.rn.f32 	%f67, %f38, %f39, %f37;
	add.s32 	%r25, %r25, 8;
	shl.b64 	%rd34, %rd5, 5;
	add.s64 	%rd77, %rd77, %rd34;
	shl.b64 	%rd35, %rd3, 5;
	add.s64 	%rd76, %rd76, %rd35;
	setp.ne.s32 	%p4, %r25, 0;
	@%p4 bra 	$L__BB6_4;
$L__BB6_5:
	setp.eq.s32 	%p5, %r4, 0;
	@%p5 bra 	$L__BB6_13;
	and.b32  	%r10, %r15, 3;
	setp.lt.u32 	%p6, %r4, 4;
	@%p6 bra 	$L__BB6_8;
	cvt.u64.u32 	%rd36, %r27;
	mad.lo.s64 	%rd37, %rd36, %rd3, %rd4;
	shl.b64 	%rd38, %rd37, 2;
	add.s64 	%rd39, %rd2, %rd38;
	ld.global.nc.f32 	%f41, [%rd39];
	mad.lo.s64 	%rd40, %rd36, %rd5, %rd6;
	shl.b64 	%rd41, %rd40, 2;
	add.s64 	%rd42, %rd1, %rd41;
	ld.global.nc.f32 	%f42, [%rd42];
	fma.rn.f32 	%f43, %f41, %f42, %f67;
	shl.b64 	%rd43, %rd3, 2;
	add.s64 	%rd44, %rd39, %rd43;
	ld.global.nc.f32 	%f44, [%rd44];
	shl.b64 	%rd45, %rd5, 2;
	add.s64 	%rd46, %rd42, %rd45;
	ld.global.nc.f32 	%f45, [%rd46];
	fma.rn.f32 	%f46, %f44, %f45, %f43;
	add.s64 	%rd47, %rd44, %rd43;
	ld.global.nc.f32 	%f47, [%rd47];
	add.s64 	%rd48, %rd46, %rd45;
	ld.global.nc.f32 	%f48, [%rd48];
	fma.rn.f32 	%f49, %f47, %f48, %f46;
	add.s64 	%rd49, %rd47, %rd43;
	ld.global.nc.f32 	%f50, [%rd49];
	add.s64 	%rd50, %rd48, %rd45;
	ld.global.nc.f32 	%f51, [%rd50];
	fma.rn.f32 	%f67, %f50, %f51, %f49;
	add.s32 	%r27, %r27, 4;
$L__BB6_8:
	setp.eq.s32 	%p7, %r10, 0;
	@%p7 bra 	$L__BB6_13;
	setp.eq.s32 	%p8, %r10, 1;
	@%p8 bra 	$L__BB6_11;
	cvt.u64.u32 	%rd51, %r27;
	mad.lo.s64 	%rd52, %rd51, %rd3, %rd4;
	shl.b64 	%rd53, %rd52, 2;
	add.s64 	%rd54, %rd2, %rd53;
	ld.global.nc.f32 	%f53, [%rd54];
	mad.lo.s64 	%rd55, %rd51, %rd5, %rd6;
	shl.b64 	%rd56, %rd55, 2;
	add.s64 	%rd57, %rd1, %rd56;
	ld.global.nc.f32 	%f54, [%rd57];
	fma.rn.f32 	%f55, %f53, %f54, %f67;
	shl.b64 	%rd58, %rd3, 2;
	add.s64 	%rd59, %rd54, %rd58;
	ld.global.nc.f32 	%f56, [%rd59];
	shl.b64 	%rd60, %rd5, 2;
	add.s64 	%rd61, %rd57, %rd60;
	ld.global.nc.f32 	%f57, [%rd61];
	fma.rn.f32 	%f67, %f56, %f57, %f55;
	add.s32 	%r27, %r27, 2;
$L__BB6_11:
	and.b32  	%r24, %r15, 1;
	setp.eq.b32 	%p9, %r24, 1;
	not.pred 	%p10, %p9;
	@%p10 bra 	$L__BB6_13;
	cvt.u64.u32 	%rd62, %r27;
	mad.lo.s64 	%rd63, %rd62, %rd3, %rd4;
	shl.b64 	%rd64, %rd63, 2;
	add.s64 	%rd65, %rd2, %rd64;
	ld.global.nc.f32 	%f58, [%rd65];
	mad.lo.s64 	%rd66, %rd62, %rd5, %rd6;
	shl.b64 	%rd67, %rd66, 2;
	add.s64 	%rd68, %rd1, %rd67;
	ld.global.nc.f32 	%f59, [%rd68];
	fma.rn.f32 	%f67, %f58, %f59, %f67;
$L__BB6_13:
	ld.param.u64 	%rd75, [_Z14grad_W1_kernelPKfS0_Pfiii_param_2];
	mul.wide.s32 	%rd69, %r2, %r17;
	cvt.s64.s32 	%rd70, %r3;
	add.s64 	%rd71, %rd69, %rd70;
	cvta.to.global.u64 	%rd72, %rd75;
	shl.b64 	%rd73, %rd71, 2;
	add.s64 	%rd74, %rd72, %rd73;
	st.global.f32 	[%rd74], %f67;
$L__BB6_14:
	ret;

}
	// .globl	_Z14grad_b2_kernelPKfPfii
.visible .entry _Z14grad_b2_kernelPKfPfii(
	.param .u64 .ptr .align 1 _Z14grad_b2_kernelPKfPfii_param_0,
	.param .u64 .ptr .align 1 _Z14grad_b2_kernelPKfPfii_param_1,
	.param .u32 _Z14grad_b2_kernelPKfPfii_param_2,
	.param .u32 _Z14grad_b2_kernelPKfPfii_param_3
)
{
	.reg .pred 	%p<11>;
	.reg .b32 	%r<28>;
	.reg .b32 	%f<83>;
	.reg .b64 	%rd<59>;

	ld.param.u64 	%rd14, [_Z14grad_b2_kernelPKfPfii_param_0];
	ld.param.u64 	%rd13, [_Z14grad_b2_kernelPKfPfii_param_1];
	ld.param.u32 	%r17, [_Z14grad_b2_kernelPKfPfii_param_2];
	ld.param.u32 	%r18, [_Z14grad_b2_kernelPKfPfii_param_3];
	cvta.to.global.u64 	%rd1, %rd14;
	mov.u32 	%r19, %ctaid.x;
	mov.u32 	%r20, %ntid.x;
	mov.u32 	%r21, %tid.x;
	mad.lo.s32 	%r1, %r19, %r20, %r21;
	setp.ge.s32 	%p1, %r1, %r18;
	@%p1 bra 	$L__BB7_15;
	setp.lt.s32 	%p2, %r17, 1;
	mov.f32 	%f82, 0f00000000;
	@%p2 bra 	$L__BB7_14;
	cvt.s64.s32 	%rd2, %r18;
	cvt.s64.s32 	%rd3, %r1;
	and.b32  	%r2, %r17, 15;
	setp.lt.u32 	%p3, %r17, 16;
	mov.f32 	%f82, 0f00000000;
	mov.b32 	%r25, 0;
	@%p3 bra 	$L__BB7_5;
	and.b32  	%r25, %r17, 2147483632;
	neg.s32 	%r23, %r25;
	shl.b64 	%rd15, %rd3, 2;
	add.s64 	%rd57, %rd1, %rd15;
	shl.b64 	%rd5, %rd2, 6;
	shl.b64 	%rd6, %rd2, 2;
	mov.f32 	%f82, 0f00000000;
$L__BB7_4:
	.pragma "nounroll";
	ld.global.nc.f32 	%f18, [%rd57];
	add.f32 	%f19, %f82, %f18;
	add.s64 	%rd16, %rd57, %rd6;
	ld.global.nc.f32 	%f20, [%rd16];
	add.f32 	%f21, %f19, %f20;
	add.s64 	%rd17, %rd16, %rd6;
	ld.global.nc.f32 	%f22, [%rd17];
	add.f32 	%f23, %f21, %f22;
	add.s64 	%rd18, %rd17, %rd6;
	ld.global.nc.f32 	%f24, [%rd18];
	add.f32 	%f25, %f23, %f24;
	add.s64 	%rd19, %rd18, %rd6;
	ld.global.nc.f32 	%f26, [%rd19];
	add.f32 	%f27, %f25, %f26;
	add.s64 	%rd20, %rd19, %rd6;
	ld.global.nc.f32 	%f28, [%rd20];
	add.f32 	%f29, %f27, %f28;
	add.s64 	%rd21, %rd20, %rd6;
	ld.global.nc.f32 	%f30, [%rd21];
	add.f32 	%f31, %f29, %f30;
	add.s64 	%rd22, %rd21, %rd6;
	ld.global.nc.f32 	%f32, [%rd22];
	add.f32 	%f33, %f31, %f32;
	add.s64 	%rd23, %rd22, %rd6;
	ld.global.nc.f32 	%f34, [%rd23];
	add.f32 	%f35, %f33, %f34;
	add.s64 	%rd24, %rd23, %rd6;
	ld.global.nc.f32 	%f36, [%rd24];
	add.f32 	%f37, %f35, %f36;
	add.s64 	%rd25, %rd24, %rd6;
	ld.global.nc.f32 	%f38, [%rd25];
	add.f32 	%f39, %f37, %f38;
	add.s64 	%rd26, %rd25, %rd6;
	ld.global.nc.f32 	%f40, [%rd26];
	add.f32 	%f41, %f39, %f40;
	add.s64 	%rd27, %rd26, %rd6;
	ld.global.nc.f32 	%f42, [%rd27];
	add.f32 	%f43, %f41, %f42;
	add.s64 	%rd28, %rd27, %rd6;
	ld.global.nc.f32 	%f44, [%rd28];
	add.f32 	%f45, %f43, %f44;
	add.s64 	%rd29, %rd28, %rd6;
	ld.global.nc.f32 	%f46, [%rd29];
	add.f32 	%f47, %f45, %f46;
	add.s64 	%rd30, %rd29, %rd6;
	ld.global.nc.f32 	%f48, [%rd30];
	add.f32 	%f82, %f47, %f48;
	add.s32 	%r23, %r23, 16;
	add.s64 	%rd57, %rd57, %rd5;
	setp.ne.s32 	%p4, %r23, 0;
	@%p4 bra 	$L__BB7_4;
$L__BB7_5:
	setp.eq.s32 	%p5, %r2, 0;
	@%p5 bra 	$L__BB7_14;
	and.b32  	%r8, %r17, 7;
	setp.lt.u32 	%p6, %r2, 8;
	@%p6 bra 	$L__BB7_8;
	cvt.u64.u32 	%rd31, %r25;
	mad.lo.s64 	%rd32, %rd31, %rd2, %rd3;
	shl.b64 	%rd33, %rd32, 2;
	add.s64 	%rd34, %rd1, %rd33;
	ld.global.nc.f32 	%f50, [%rd34];
	add.f32 	%f51, %f82, %f50;
	shl.b64 	%rd35, %rd2, 2;
	add.s64 	%rd36, %rd34, %rd35;
	ld.global.nc.f32 	%f52, [%rd36];
	add.f32 	%f53, %f51, %f52;
	add.s64 	%rd37, %rd36, %rd35;
	ld.global.nc.f32 	%f54, [%rd37];
	add.f32 	%f55, %f53, %f54;
	add.s64 	%rd38, %rd37, %rd35;
	ld.global.nc.f32 	%f56, [%rd38];
	add.f32 	%f57, %f55, %f56;
	add.s64 	%rd39, %rd38, %rd35;
	ld.global.nc.f32 	%f58, [%rd39];
	add.f32 	%f59, %f57, %f58;
	add.s64 	%rd40, %rd39, %rd35;
	ld.global.nc.f32 	%f60, [%rd40];
	add.f32 	%f61, %f59, %f60;
	add.s64 	%rd41, %rd40, %rd35;
	ld.global.nc.f32 	%f62, [%rd41];
	add.f32 	%f63, %f61, %f62;
	add.s64 	%rd42, %rd41, %rd35;
	ld.global.nc.f32 	%f64, [%rd42];
	add.f32 	%f82, %f63, %f64;
	add.s32 	%r25, %r25, 8;
$L__BB7_8:
	setp.eq.s32 	%p7, %r8, 0;
	@%p7 bra 	$L__BB7_14;
	and.b32  	%r11, %r17, 3;
	setp.lt.u32 	%p8, %r8, 4;
	@%p8 bra 	$L__BB7_11;
	cvt.u64.u32 	%rd43, %r25;
	mad.lo.s64 	%rd44, %rd43, %rd2, %rd3;
	shl.b64 	%rd45, %rd44, 2;
	add.s64 	%rd46, %rd1, %rd45;
	ld.global.nc.f32 	%f66, [%rd46];
	add.f32 	%f67, %f82, %f66;
	shl.b64 	%rd47, %rd2, 2;
	add.s64 	%rd48, %rd46, %rd47;
	ld.global.nc.f32 	%f68, [%rd48];
	add.f32 	%f69, %f67, %f68;
	add.s64 	%rd49, %rd48, %rd47;
	ld.global.nc.f32 	%f70, [%rd49];
	add.f32 	%f71, %f69, %f70;
	add.s64 	%rd50, %rd49, %rd47;
	ld.global.nc.f32 	%f72, [%rd50];
	add.f32 	%f82, %f71, %f72;
	add.s32 	%r25, %r25, 4;
$L__BB7_11:
	setp.eq.s32 	%p9, %r11, 0;
	@%p9 bra 	$L__BB7_14;
	cvt.u64.u32 	%rd51, %r25;
	mad.lo.s64 	%rd52, %rd2, %rd51, %rd3;
	shl.b64 	%rd53, %rd52, 2;
	add.s64 	%rd58, %rd1, %rd53;
	shl.b64 	%rd10, %rd2, 2;
	neg.s32 	%r27, %r11;
$L__BB7_13:
	.pragma "nounroll";
	ld.global.nc.f32 	%f73, [%rd58];
	add.f32 	%f82, %f82, %f73;
	add.s64 	%rd58, %rd58, %rd10;
	add.s32 	%r27, %r27, 1;
	setp.ne.s32 	%p10, %r27, 0;
	@%p10 bra 	$L__BB7_13;
$L__BB7_14:
	cvta.to.global.u64 	%rd54, %rd13;
	mul.wide.s32 	%rd55, %r1, 4;
	add.s64 	%rd56, %rd54, %rd55;
	st.global.f32 	[%rd56], %f82;
$L__BB7_15:
	ret;

}
	// .globl	_Z14grad_b1_kernelPKfPfii
.visible .entry _Z14grad_b1_kernelPKfPfii(
	.param .u64 .ptr .align 1 _Z14grad_b1_kernelPKfPfii_param_0,
	.param .u64 .ptr .align 1 _Z14grad_b1_kernelPKfPfii_param_1,
	.param .u32 _Z14grad_b1_kernelPKfPfii_param_2,
	.param .u32 _Z14grad_b1_kernelPKfPfii_param_3
)
{
	.reg .pred 	%p<11>;
	.reg .b32 	%r<28>;
	.reg .b32 	%f<83>;
	.reg .b64 	%rd<59>;

	ld.param.u64 	%rd14, [_Z14grad_b1_kernelPKfPfii_param_0];
	ld.param.u64 	%rd13, [_Z14grad_b1_kernelPKfPfii_param_1];
	ld.param.u32 	%r17, [_Z14grad_b1_kernelPKfPfii_param_2];
	ld.param.u32 	%r18, [_Z14grad_b1_kernelPKfPfii_param_3];
	cvta.to.global.u64 	%rd1, %rd14;
	mov.u32 	%r19, %ctaid.x;
	mov.u32 	%r20, %ntid.x;
	mov.u32 	%r21, %tid.x;
	mad.lo.s32 	%r1, %r19, %r20, %r21;
	setp.ge.s32 	%p1, %r1, %r18;
	@%p1 bra 	$L__BB8_15;
	setp.lt.s32 	%p2, %r17, 1;
	mov.f32 	%f82, 0f00000000;
	@%p2 bra 	$L__BB8_14;
	cvt.s64.s32 	%rd2, %r18;
	cvt.s64.s32 	%rd3, %r1;
	and.b32  	%r2, %r17, 15;
	setp.lt.u32 	%p3, %r17, 16;
	mov.f32 	%f82, 0f00000000;
	mov.b32 	%r25, 0;
	@%p3 bra 	$L__BB8_5;
	and.b32  	%r25, %r17, 2147483632;
	neg.s32 	%r23, %r25;
	shl.b64 	%rd15, %rd3, 2;
	add.s64 	%rd57, %rd1, %rd15;
	shl.b64 	%rd5, %rd2, 6;
	shl.b64 	%rd6, %rd2, 2;
	mov.f32 	%f82, 0f00000000;
$L__BB8_4:
	.pragma "nounroll";
	ld.global.nc.f32 	%f18, [%rd57];
	add.f32 	%f19, %f82, %f18;
	add.s64 	%rd16, %rd57, %rd6;
	ld.global.nc.f32 	%f20, [%rd16];
	add.f32 	%f21, %f19, %f20;
	add.s64 	%rd17, %rd16, %rd6;
	ld.global.nc.f32 	%f22, [%rd17];
	add.f32 	%f23, %f21, %f22;
	add.s64 	%rd18, %rd17, %rd6;
	ld.global.nc.f32 	%f24, [%rd18];
	add.f32 	%f25, %f23, %f24;
	add.s64 	%rd19, %rd18, %rd6;
	ld.global.nc.f32 	%f26, [%rd19];
	add.f32 	%f27, %f25, %f26;
	add.s64 	%rd20, %rd19, %rd6;
	ld.global.nc.f32 	%f28, [%rd20];
	add.f32 	%f29, %f27, %f28;
	add.s64 	%rd21, %rd20, %rd6;
	ld.global.nc.f32 	%f30, [%rd21];
	add.f32 	%f31, %f29, %f30;
	add.s64 	%rd22, %rd21, %rd6;
	ld.global.nc.f32 	%f32, [%rd22];
	add.f32 	%f33, %f31, %f32;
	add.s64 	%rd23, %rd22, %rd6;
	ld.global.nc.f32 	%f34, [%rd23];
	add.f32 	%f35, %f33, %f34;
	add.s64 	%rd24, %rd23, %rd6;
	ld.global.nc.f32 	%f36, [%rd24];
	add.f32 	%f37, %f35, %f36;
	add.s64 	%rd25, %rd24, %rd6;
	ld.global.nc.f32 	%f38, [%rd25];
	add.f32 	%f39, %f37, %f38;
	add.s64 	%rd26, %rd25, %rd6;
	ld.global.nc.f32 	%f40, [%rd26];
	add.f32 	%f41, %f39, %f40;
	add.s64 	%rd27, %rd26, %rd6;
	ld.global.nc.f32 	%f42, [%rd27];
	add.f32 	%f43, %f41, %f42;
	add.s64 	%rd28, %rd27, %rd6;
	ld.global.nc.f32 	%f44, [%rd28];
	add.f32 	%f45, %f43, %f44;
	add.s64 	%rd29, %rd28, %rd6;
	ld.global.nc.f32 	%f46, [%rd29];
	add.f32 	%f47, %f45, %f46;
	add.s64 	%rd30, %rd29, %rd6;
	ld.global.nc.f32 	%f48, [%rd30];
	add.f32 	%f82, %f47, %f48;
	add.s32 	%r23, %r23, 16;
	add.s64 	%rd57, %rd57, %rd5;
	setp.ne.s32 	%p4, %r23, 0;
	@%p4 bra 	$L__BB8_4;
$L__BB8_5:
	setp.eq.s32 	%p5, %r2, 0;
	@%p5 bra 	$L__BB8_14;
	and.b32  	%r8, %r17, 7;
	setp.lt.u32 	%p6, %r2, 8;
	@%p6 bra 	$L__BB8_8;
	cvt.u64.u32 	%rd31, %r25;
	mad.lo.s64 	%rd32, %rd31, %rd2, %rd3;
	shl.b64 	%rd33, %rd32, 2;
	add.s64 	%rd34, %rd1, %rd33;
	ld.global.nc.f32 	%f50, [%rd34];
	add.f32 	%f51, %f82, %f50;
	shl.b64 	%rd35, %rd2, 2;
	add.s64 	%rd36, %rd34, %rd35;
	ld.global.nc.f32 	%f52, [%rd36];
	add.f32 	%f53, %f51, %f52;
	add.s64 	%rd37, %rd36, %rd35;
	ld.global.nc.f32 	%f54, [%rd37];
	add.f32 	%f55, %f53, %f54;
	add.s64 	%rd38, %rd37, %rd35;
	ld.global.nc.f32 	%f56, [%rd38];
	add.f32 	%f57, %f55, %f56;
	add.s64 	%rd39, %rd38, %rd35;
	ld.global.nc.f32 	%f58, [%rd39];
	add.f32 	%f59, %f57, %f58;
	add.s64 	%rd40, %rd39, %rd35;
	ld.global.nc.f32 	%f60, [%rd40];
	add.f32 	%f61, %f59, %f60;
	add.s64 	%rd41, %rd40, %rd35;
	ld.global.nc.f32 	%f62, [%rd41];
	add.f32 	%f63, %f61, %f62;
	add.s64 	%rd42, %rd41, %rd35;
	ld.global.nc.f32 	%f64, [%rd42];
	add.f32 	%f82, %f63, %f64;
	add.s32 	%r25, %r25, 8;
$L__BB8_8:
	setp.eq.s32 	%p7, %r8, 0;
	@%p7 bra 	$L__BB8_14;
	and.b32  	%r11, %r17, 3;
	setp.lt.u32 	%p8, %r8, 4;
	@%p8 bra 	$L__BB8_11;
	cvt.u64.u32 	%rd43, %r25;
	mad.lo.s64 	%rd44, %rd43, %rd2, %rd3;
	shl.b64 	%rd45, %rd44, 2;
	add.s64 	%rd46, %rd1, %rd45;
	ld.global.nc.f32 	%f66, [%rd46];
	add.f32 	%f67, %f82, %f66;
	shl.b64 	%rd47, %rd2, 2;
	add.s64 	%rd48, %rd46, %rd47;
	ld.global.nc.f32 	%f68, [%rd48];
	add.f32 	%f69, %f67, %f68;
	add.s64 	%rd49, %rd48, %rd47;
	ld.global.nc.f32 	%f70, [%rd49];
	add.f32 	%f71, %f69, %f70;
	add.s64 	%rd50, %rd49, %rd47;
	ld.global.nc.f32 	%f72, [%rd50];
	add.f32 	%f82, %f71, %f72;
	add.s32 	%r25, %r25, 4;
$L__BB8_11:
	setp.eq.s32 	%p9, %r11, 0;
	@%p9 bra 	$L__BB8_14;
	cvt.u64.u32 	%rd51, %r25;
	mad.lo.s64 	%rd52, %rd2, %rd51, %rd3;
	shl.b64 	%rd53, %rd52, 2;
	add.s64 	%rd58, %rd1, %rd53;
	shl.b64 	%rd10, %rd2, 2;
	neg.s32 	%r27, %r11;
$L__BB8_13:
	.pragma "nounroll";
	ld.global.nc.f32 	%f73, [%rd58];
	add.f32 	%f82, %f82, %f73;
	add.s64 	%rd58, %rd58, %rd10;
	add.s32 	%r27, %r27, 1;
	setp.ne.s32 	%p10, %r27, 0;
	@%p10 bra 	$L__BB8_13;
$L__BB8_14:
	cvta.to.global.u64 	%rd54, %rd13;
	mul.wide.s32 	%rd55, %r1, 4;
	add.s64 	%rd56, %rd54, %rd55;
	st.global.f32 	[%rd56], %f82;
$L__BB8_15:
	ret;

}
	// .globl	_Z13update_paramsPfPKfif
.visible .entry _Z13update_paramsPfPKfif(
	.param .u64 .ptr .align 1 _Z13update_paramsPfPKfif_param_0,
	.param .u64 .ptr .align 1 _Z13update_paramsPfPKfif_param_1,
	.param .u32 _Z13update_paramsPfPKfif_param_2,
	.param .f32 _Z13update_paramsPfPKfif_param_3
)
{
	.reg .pred 	%p<2>;
	.reg .b32 	%r<6>;
	.reg .b32 	%f<6>;
	.reg .b64 	%rd<8>;

	ld.param.u64 	%rd1, [_Z13update_paramsPfPKfif_param_0];
	ld.param.u64 	%rd2, [_Z13update_paramsPfPKfif_param_1];
	ld.param.u32 	%r2, [_Z13update_paramsPfPKfif_param_2];
	ld.param.f32 	%f1, [_Z13update_paramsPfPKfif_param_3];
	mov.u32 	%r3, %ctaid.x;
	mov.u32 	%r4, %ntid.x;
	mov.u32 	%r5, %tid.x;
	mad.lo.s32 	%r1, %r3, %r4, %r5;
	setp.ge.s32 	%p1, %r1, %r2;
	@%p1 bra 	$L__BB9_2;
	cvta.to.global.u64 	%rd3, %rd2;
	cvta.to.global.u64 	%rd4, %rd1;
	mul.wide.s32 	%rd5, %r1, 4;
	add.s64 	%rd6, %rd3, %rd5;
	ld.global.nc.f32 	%f2, [%rd6];
	mul.f32 	%f3, %f1, %f2;
	add.s64 	%rd7, %rd4, %rd5;
	ld.global.f32 	%f4, [%rd7];
	sub.f32 	%f5, %f4, %f3;
	st.global.f32 	[%rd7], %f5;
$L__BB9_2:
	ret;

}


// ===== COMPILED SASS (sm_100) =====

	.target	sm_100

	.elftype	@"ET_EXEC"


//--------------------- .note.nv.tkinfo           --------------------------
	.section	.note.nv.tkinfo,"",@"SHT_NOTE"
	.sectionflags	@"SHF_NOTE_NV_TKINFO"
	.tkinfo
        /*0018*/ 	.word	0x00000002
        /*0030*/ 	.string	""
        /*0030*/ 	.string	"ptxas"
        /*0030*/ 	.string	"Cuda compilation tools, release 13.0, V13.0.88"
        /*0030*/ 	.string	"Build cuda_13.0.r13.0/compiler.36424714_0"
        /*0030*/ 	.string	"-arch sm_100 -m 64 "



//--------------------- .note.nv.cuinfo           --------------------------
	.section	.note.nv.cuinfo,"",@"SHT_NOTE"
	.sectionflags	@"SHF_NOTE_NV_CUINFO"
        /*0018*/ 	.short	0x0002
        /*001a*/ 	.short	0x0064
        /*001c*/ 	.short	0x0082
	.zero		2


//--------------------- .nv.info                  --------------------------
	.section	.nv.info,"",@"SHT_CUDA_INFO"
	.align	4


	//----- nvinfo : EIATTR_REGCOUNT
	.align		4
        /*0000*/ 	.byte	0x04, 0x2f
        /*0002*/ 	.short	(.L_1 - .L_0)
	.align		4
.L_0:
        /*0004*/ 	.word	index@(_Z14compute_hiddenPKfS0_S0_Pfiii)
        /*0008*/ 	.word	0x0000001e


	//----- nvinfo : EIATTR_FRAME_SIZE
	.align		4
.L_1:
        /*000c*/ 	.byte	0x04, 0x11
        /*000e*/ 	.short	(.L_3 - .L_2)
	.align		4
.L_2:
        /*0010*/ 	.word	index@(_Z14compute_hiddenPKfS0_S0_Pfiii)
        /*0014*/ 	.word	0x00000000


	//----- nvinfo : EIATTR_REGCOUNT
	.align		4
.L_3:
        /*0018*/ 	.byte	0x04, 0x2f
        /*001a*/ 	.short	(.L_5 - .L_4)
	.align		4
.L_4:
        /*001c*/ 	.word	index@(_Z11compute_outPKfS0_S0_Pfiii)
        /*0020*/ 	.word	0x0000001e


	//----- nvinfo : EIATTR_FRAME_SIZE
	.align		4
.L_5:
        /*0024*/ 	.byte	0x04, 0x11
        /*0026*/ 	.short	(.L_7 - .L_6)
	.align		4
.L_6:
        /*0028*/ 	.word	index@(_Z11compute_outPKfS0_S0_Pfiii)
        /*002c*/ 	.word	0x00000000


	//----- nvinfo : EIATTR_REGCOUNT
	.align		4
.L_7:
        /*0030*/ 	.byte	0x04, 0x2f
        /*0032*/ 	.short	(.L_9 - .L_8)
	.align		4
.L_8:
        /*0034*/ 	.word	index@(_Z12compute_doutPKfS0_Pfii)
        /*0038*/ 	.word	0x00000010


	//----- nvinfo : EIATTR_FRAME_SIZE
	.align		4
.L_9:
        /*003c*/ 	.byte	0x04, 0x11
        /*003e*/ 	.short	(.L_11 - .L_10)
	.align		4
.L_10:
        /*0040*/ 	.word	index@($__internal_0_$__cuda_sm3x_div_rn_noftz_f32_slowpath)
        /*0044*/ 	.word	0x00000000


	//----- nvinfo : EIATTR_FRAME_SIZE
	.align		4
.L_11:
        /*0048*/ 	.byte	0x04, 0x11
        /*004a*/ 	.short	(.L_13 - .L_12)
	.align		4
.L_12:
        /*004c*/ 	.word	index@(_Z12compute_doutPKfS0_Pfii)
        /*0050*/ 	.word	0x00000000


	//----- nvinfo : EIATTR_REGCOUNT
	.align		4
.L_13:
        /*0054*/ 	.byte	0x04, 0x2f
        /*0056*/ 	.short	(.L_15 - .L_14)
	.align		4
.L_14:
        /*0058*/ 	.word	index@(_Z14grad_W2_kernelPKfS0_Pfiii)
        /*005c*/ 	.word	0x00000020


	//----- nvinfo : EIATTR_FRAME_SIZE
	.align		4
.L_15:
        /*0060*/ 	.byte	0x04, 0x11
        /*0062*/ 	.short	(.L_17 - .L_16)
	.align		4
.L_16:
        /*0064*/ 	.word	index@(_Z14grad_W2_kernelPKfS0_Pfiii)
        /*0068*/ 	.word	0x00000000


	//----- nvinfo : EIATTR_REGCOUNT
	.align		4
.L_17:
        /*006c*/ 	.byte	0x04, 0x2f
        /*006e*/ 	.short	(.L_19 - .L_18)
	.align		4
.L_18:
        /*0070*/ 	.word	index@(_Z15d_hidden_kernelPKfS0_Pfiii)
        /*0074*/ 	.word	0x00000020


	//----- nvinfo : EIATTR_FRAME_SIZE
	.align		4
.L_19:
        /*0078*/ 	.byte	0x04, 0x11
        /*007a*/ 	.short	(.L_21 - .L_20)
	.align		4
.L_20:
        /*007c*/ 	.word	index@(_Z15d_hidden_kernelPKfS0_Pfiii)
        /*0080*/ 	.word	0x00000000


	//----- nvinfo : EIATTR_REGCOUNT
	.align		4
.L_21:
        /*0084*/ 	.byte	0x04, 0x2f
        /*0086*/ 	.short	(.L_23 - .L_22)
	.align		4
.L_22:
        /*0088*/ 	.word	index@(_Z13relu_backwardPfPKfi)
        /*008c*/ 	.word	0x00000008


	//----- nvinfo : EIATTR_FRAME_SIZE
	.align		4
.L_23:
        /*0090*/ 	.byte	0x04, 0x11
        /*0092*/ 	.short	(.L_25 - .L_24)
	.align		4
.L_24:
        /*0094*/ 	.word	index@(_Z13relu_backwardPfPKfi)
        /*0098*/ 	.word	0x00000000


	//----- nvinfo : EIATTR_REGCOUNT
	.align		4
.L_25:
        /*009c*/ 	.byte	0x04, 0x2f
        /*009e*/ 	.short	(.L_27 - .L_26)
	.align		4
.L_26:
        /*00a0*/ 	.word	index@(_Z14grad_W1_kernelPKfS0_Pfiii)
        /*00a4*/ 	.word	0x00000020


	//----- nvinfo : EIATTR_FRAME_SIZE
	.align		4
.L_27:
        /*00a8*/ 	.byte	0x04, 0x11
        /*00aa*/ 	.short	(.L_29 - .L_28)
	.align		4
.L_28:
        /*00ac*/ 	.word	index@(_Z14grad_W1_kernelPKfS0_Pfiii)
        /*00b0*/ 	.word	0x00000000


	//----- nvinfo : EIATTR_REGCOUNT
	.align		4
.L_29:
        /*00b4*/ 	.byte	0x04, 0x2f
        /*00b6*/ 	.short	(.L_31 - .L_30)
	.align		4
.L_30:
        /*00b8*/ 	.word	index@(_Z14grad_b2_kernelPKfPfii)
        /*00bc*/ 	.word	0x00000020


	//----- nvinfo : EIATTR_FRAME_SIZE
	.align		4
.L_31:
        /*00c0*/ 	.byte	0x04, 0x11
        /*00c2*/ 	.short	(.L_33 - .L_32)
	.align		4
.L_32:
        /*00c4*/ 	.word	index@(_Z14grad_b2_kernelPKfPfii)
        /*00c8*/ 	.word	0x00000000


	//----- nvinfo : EIATTR_REGCOUNT
	.align		4
.L_33:
        /*00cc*/ 	.byte	0x04, 0x2f
        /*00ce*/ 	.short	(.L_35 - .L_34)
	.align		4
.L_34:
        /*00d0*/ 	.word	index@(_Z14grad_b1_kernelPKfPfii)
        /*00d4*/ 	.word	0x00000020


	//----- nvinfo : EIATTR_FRAME_SIZE
	.align		4
.L_35:
        /*00d8*/ 	.byte	0x04, 0x11
        /*00da*/ 	.short	(.L_37 - .L_36)
	.align		4
.L_36:
        /*00dc*/ 	.word	index@(_Z14grad_b1_kernelPKfPfii)
        /*00e0*/ 	.word	0x00000000


	//----- nvinfo : EIATTR_REGCOUNT
	.align		4
.L_37:
        /*00e4*/ 	.byte	0x04, 0x2f
        /*00e6*/ 	.short	(.L_39 - .L_38)
	.align		4
.L_38:
        /*00e8*/ 	.word	index@(_Z13update_paramsPfPKfif)
        /*00ec*/ 	.word	0x0000000a


	//----- nvinfo : EIATTR_FRAME_SIZE
	.align		4
.L_39:
        /*00f0*/ 	.byte	0x04, 0x11
        /*00f2*/ 	.short	(.L_41 - .L_40)
	.align		4
.L_40:
        /*00f4*/ 	.word	index@(_Z13update_paramsPfPKfif)
        /*00f8*/ 	.word	0x00000000


	//----- nvinfo : EIATTR_MIN_STACK_SIZE
	.align		4
.L_41:
        /*00fc*/ 	.byte	0x04, 0x12
        /*00fe*/ 	.short	(.L_43 - .L_42)
	.align		4
.L_42:
        /*0100*/ 	.word	index@(_Z13update_paramsPfPKfif)
        /*0104*/ 	.word	0x00000000


	//----- nvinfo : EIATTR_MIN_STACK_SIZE
	.align		4
.L_43:
        /*0108*/ 	.byte	0x04, 0x12
        /*010a*/ 	.short	(.L_45 - .L_44)
	.align		4
.L_44:
        /*010c*/ 	.word	index@(_Z14grad_b1_kernelPKfPfii)
        /*0110*/ 	.word	0x00000000


	//----- nvinfo : EIATTR_MIN_STACK_SIZE
	.align		4
.L_45:
        /*0114*/ 	.byte	0x04, 0x12
        /*0116*/ 	.short	(.L_47 - .L_46)
	.align		4
.L_46:
        /*0118*/ 	.word	index@(_Z14grad_b2_kernelPKfPfii)
        /*011c*/ 	.word	0x00000000


	//----- nvinfo : EIATTR_MIN_STACK_SIZE
	.align		4
.L_47:
        /*0120*/ 	.byte	0x04, 0x12
        /*0122*/ 	.short	(.L_49 - .L_48)
	.align		4
.L_48:
        /*0124*/ 	.word	index@(_Z14grad_W1_kernelPKfS0_Pfiii)
        /*0128*/ 	.word	0x00000000


	//----- nvinfo : EIATTR_MIN_STACK_SIZE
	.align		4
.L_49:
        /*012c*/ 	.byte	0x04, 0x12
        /*012e*/ 	.short	(.L_51 - .L_50)
	.align		4
.L_50:
        /*0130*/ 	.word	index@(_Z13relu_backwardPfPKfi)
        /*0134*/ 	.word	0x00000000


	//----- nvinfo : EIATTR_MIN_STACK_SIZE
	.align		4
.L_51:
        /*0138*/ 	.byte	0x04, 0x12
        /*013a*/ 	.short	(.L_53 - .L_52)
	.align		4
.L_52:
        /*013c*/ 	.word	index@(_Z15d_hidden_kernelPKfS0_Pfiii)
        /*0140*/ 	.word	0x00000000


	//----- nvinfo : EIATTR_MIN_STACK_SIZE
	.align		4
.L_53:
        /*0144*/ 	.byte	0x04, 0x12
        /*0146*/ 	.short	(.L_55 - .L_54)
	.align		4
.L_54:
        /*0148*/ 	.word	index@(_Z14grad_W2_kernelPKfS0_Pfiii)
        /*014c*/ 	.word	0x00000000


	//----- nvinfo : EIATTR_MIN_STACK_SIZE
	.align		4
.L_55:
        /*0150*/ 	.byte	0x04, 0x12
        /*0152*/ 	.short	(.L_57 - .L_56)
	.align		4
.L_56:
        /*0154*/ 	.word	index@(_Z12compute_doutPKfS0_Pfii)
        /*0158*/ 	.word	0x00000000


	//----- nvinfo : EIATTR_MIN_STACK_SIZE
	.align		4
.L_57:
        /*015c*/ 	.byte	0x04, 0x12
        /*015e*/ 	.short	(.L_59 - .L_58)
	.align		4
.L_58:
        /*0160*/ 	.word	index@(_Z11compute_outPKfS0_S0_Pfiii)
        /*0164*/ 	.word	0x00000000


	//----- nvinfo : EIATTR_MIN_STACK_SIZE
	.align		4
.L_59:
        /*0168*/ 	.byte	0x04, 0x12
        /*016a*/ 	.short	(.L_61 - .L_60)
	.align		4
.L_60:
        /*016c*/ 	.word	index@(_Z14compute_hiddenPKfS0_S0_Pfiii)
        /*0170*/ 	.word	0x00000000
.L_61:


//--------------------- .nv.compat                --------------------------
	.section	.nv.compat,"",@"SHT_CUDA_COMPAT_INFO"
	.align	4
        /*0000*/ 	.byte	0x02, 0x09, 0x00, 0x00, 0x02, 0x02, 0x01, 0x00, 0x02, 0x05, 0x05, 0x00, 0x03, 0x07, 0x01, 0x01
        /*0010*/ 	.byte	0x02, 0x03, 0x00, 0x00, 0x02, 0x06, 0x01, 0x00, 0x04, 0x0b, 0x08, 0x00, 0x01, 0x00, 0x00, 0x00
        /*0020*/ 	.byte	0x00, 0x00, 0x00, 0x00


//--------------------- .nv.info._Z13update_paramsPfPKfif --------------------------
	.section	.nv.info._Z13update_paramsPfPKfif,"",@"SHT_CUDA_INFO"
	.sectionflags	@""
	.align	4


	//----- nvinfo : EIATTR_CUDA_API_VERSION
	.align		4
        /*0000*/ 	.byte	0x04, 0x37
        /*0002*/ 	.short	(.L_63 - .L_62)
.L_62:
        /*0004*/ 	.word	0x00000082


	//----- nvinfo : EIATTR_KPARAM_INFO
	.align		4
.L_63:
        /*0008*/ 	.byte	0x04, 0x17
        /*000a*/ 	.short	(.L_65 - .L_64)
.L_64:
        /*000c*/ 	.word	0x00000000
        /*0010*/ 	.short	0x0003
        /*0012*/ 	.short	0x0014
        /*0014*/ 	.byte	0x00, 0xf0, 0x11, 0x00


	//----- nvinfo : EIATTR_KPARAM_INFO
	.align		4
.L_65:
        /*0018*/ 	.byte	0x04, 0x17
        /*001a*/ 	.short	(.L_67 - .L_66)
.L_66:
        /*001c*/ 	.word	0x00000000
        /*0020*/ 	.short	0x0002
        /*0022*/ 	.short	0x0010
        /*0024*/ 	.byte	0x00, 0xf0, 0x11, 0x00


	//----- nvinfo : EIATTR_KPARAM_INFO
	.align		4
.L_67:
        /*0028*/ 	.byte	0x04, 0x17
        /*002a*/ 	.short	(.L_69 - .L_68)
.L_68:
        /*002c*/ 	.word	0x00000000
        /*0030*/ 	.short	0x0001
        /*0032*/ 	.short	0x0008
        /*0034*/ 	.byte	0x00, 0xf5, 0x21, 0x00


	//----- nvinfo : EIATTR_KPARAM_INFO
	.align		4
.L_69:
        /*0038*/ 	.byte	0x04, 0x17
        /*003a*/ 	.short	(.L_71 - .L_70)
.L_70:
        /*003c*/ 	.word	0x00000000
        /*0040*/ 	.short	0x0000
        /*0042*/ 	.short	0x0000
        /*0044*/ 	.byte	0x00, 0xf5, 0x21, 0x00


	//----- nvinfo : EIATTR_SPARSE_MMA_MASK
	.align		4
.L_71:
        /*0048*/ 	.byte	0x03, 0x50
        /*004a*/ 	.short	0x0000


	//----- nvinfo : EIATTR_MAXREG_COUNT
	.align		4
        /*004c*/ 	.byte	0x03, 0x1b
        /*004e*/ 	.short	0x00ff


	//----- nvinfo : EIATTR_MERCURY_ISA_VERSION
	.align		4
        /*0050*/ 	.byte	0x03, 0x5f
        /*0052*/ 	.short	0x0101


	//----- nvinfo : EIATTR_VRC_CTA_INIT_COUNT
	.align		4
        /*0054*/ 	.byte	0x02, 0x4a
	.zero		1
	.zero		1


	//----- nvinfo : EIATTR_EXIT_INSTR_OFFSETS
	.align		4
        /*0058*/ 	.byte	0x04, 0x1c
        /*005a*/ 	.short	(.L_73 - .L_72)


	//   ....[0]....
.L_72:
        /*005c*/ 	.word	0x00000070


	//   ....[1]....
        /*0060*/ 	.word	0x00000120


	//----- nvinfo : EIATTR_CBANK_PARAM_SIZE
	.align		4
.L_73:
        /*0064*/ 	.byte	0x03, 0x19
        /*0066*/ 	.short	0x0018


	//----- nvinfo : EIATTR_PARAM_CBANK
	.align		4
        /*0068*/ 	.byte	0x04, 0x0a
        /*006a*/ 	.short	(.L_75 - .L_74)
	.align		4
.L_74:
        /*006c*/ 	.word	index@(.nv.constant0._Z13update_paramsPfPKfif)
        /*0070*/ 	.short	0x0380
        /*0072*/ 	.short	0x0018


	//----- nvinfo : EIATTR_SW_WAR
	.align		4
.L_75:
        /*0074*/ 	.byte	0x04, 0x36
        /*0076*/ 	.short	(.L_77 - .L_76)
.L_76:
        /*0078*/ 	.word	0x00000008
.L_77:


//--------------------- .nv.info._Z14grad_b1_kernelPKfPfii --------------------------
	.section	.nv.info._Z14grad_b1_kernelPKfPfii,"",@"SHT_CUDA_INFO"
	.sectionflags	@""
	.align	4


	//----- nvinfo : EIATTR_CUDA_API_VERSION
	.align		4
        /*0000*/ 	.byte	0x04, 0x37
        /*0002*/ 	.short	(.L_79 - .L_78)
.L_78:
        /*0004*/ 	.word	0x00000082


	//----- nvinfo : EIATTR_KPARAM_INFO
	.align		4
.L_79:
        /*0008*/ 	.byte	0x04, 0x17
        /*000a*/ 	.short	(.L_81 - .L_80)
.L_80:
        /*000c*/ 	.word	0x00000000
        /*0010*/ 	.short	0x0003
        /*0012*/ 	.short	0x0014
        /*0014*/ 	.byte	0x00, 0xf0, 0x11, 0x00


	//----- nvinfo : EIATTR_KPARAM_INFO
	.align		4
.L_81:
        /*0018*/ 	.byte	0x04, 0x17
        /*001a*/ 	.short	(.L_83 - .L_82)
.L_82:
        /*001c*/ 	.word	0x00000000
        /*0020*/ 	.short	0x0002
        /*0022*/ 	.short	0x0010
        /*0024*/ 	.byte	0x00, 0xf0, 0x11, 0x00


	//----- nvinfo : EIATTR_KPARAM_INFO
	.align		4
.L_83:
        /*0028*/ 	.byte	0x04, 0x17
        /*002a*/ 	.short	(.L_85 - .L_84)
.L_84:
        /*002c*/ 	.word	0x00000000
        /*0030*/ 	.short	0x0001
        /*0032*/ 	.short	0x0008
        /*0034*/ 	.byte	0x00, 0xf5, 0x21, 0x00


	//----- nvinfo : EIATTR_KPARAM_INFO
	.align		4
.L_85:
        /*0038*/ 	.byte	0x04, 0x17
        /*003a*/ 	.short	(.L_87 - .L_86)
.L_86:
        /*003c*/ 	.word	0x00000000
        /*0040*/ 	.short	0x0000
        /*0042*/ 	.short	0x0000
        /*0044*/ 	.byte	0x00, 0xf5, 0x21, 0x00


	//----- nvinfo : EIATTR_SPARSE_MMA_MASK
	.align		4
.L_87:
        /*0048*/ 	.byte	0x03, 0x50
        /*004a*/ 	.short	0x0000


	//----- nvinfo : EIATTR_MAXREG_COUNT
	.align		4
        /*004c*/ 	.byte	0x03, 0x1b
        /*004e*/ 	.short	0x00ff


	//----- nvinfo : EIATTR_MERCURY_ISA_VERSION
	.align		4
        /*0050*/ 	.byte	0x03, 0x5f
        /*0052*/ 	.short	0x0101


	//----- nvinfo : EIATTR_VRC_CTA_INIT_COUNT
	.align		4
        /*0054*/ 	.byte	0x02, 0x4a
	.zero		1
	.zero		1


	//----- nvinfo : EIATTR_EXIT_INSTR_OFFSETS
	.align		4
        /*0058*/ 	.byte	0x04, 0x1c
        /*005a*/ 	.short	(.L_89 - .L_88)


	//   ....[0]....
.L_88:
        /*005c*/ 	.word	0x00000070


	//   ....[1]....
        /*0060*/ 	.word	0x00000c00


	//----- nvinfo : EIATTR_CBANK_PARAM_SIZE
	.align		4
.L_89:
        /*0064*/ 	.byte	0x03, 0x19
        /*0066*/ 	.short	0x0018


	//----- nvinfo : EIATTR_PARAM_CBANK
	.align		4
        /*0068*/ 	.byte	0x04, 0x0a
        /*006a*/ 	.short	(.L_91 - .L_90)
	.align		4
.L_90:
        /*006c*/ 	.word	index@(.nv.constant0._Z14grad_b1_kernelPKfPfii)
        /*0070*/ 	.short	0x0380
        /*0072*/ 	.short	0x0018


	//----- nvinfo : EIATTR_SW_WAR
	.align		4
.L_91:
        /*0074*/ 	.byte	0x04, 0x36
        /*0076*/ 	.short	(.L_93 - .L_92)
.L_92:
        /*0078*/ 	.word	0x00000008
.L_93:


//--------------------- .nv.info._Z14grad_b2_kernelPKfPfii --------------------------
	.section	.nv.info._Z14grad_b2_kernelPKfPfii,"",@"SHT_CUDA_INFO"
	.sectionflags	@""
	.align	4


	//----- nvinfo : EIATTR_CUDA_API_VERSION
	.align		4
        /*0000*/ 	.byte	0x04, 0x37
        /*0002*/ 	.short	(.L_95 - .L_94)
.L_94:
        /*0004*/ 	.word	0x00000082


	//----- nvinfo : EIATTR_KPARAM_INFO
	.align		4
.L_95:
        /*0008*/ 	.byte	0x04, 0x17
        /*000a*/ 	.short	(.L_97 - .L_96)
.L_96:
        /*000c*/ 	.word	0x00000000
        /*0010*/ 	.short	0x0003
        /*0012*/ 	.short	0x0014
        /*0014*/ 	.byte	0x00, 0xf0, 0x11, 0x00


	//----- nvinfo : EIATTR_KPARAM_INFO
	.align		4
.L_97:
        /*0018*/ 	.byte	0x04, 0x17
        /*001a*/ 	.short	(.L_99 - .L_98)
.L_98:
        /*001c*/ 	.word	0x00000000
        /*0020*/ 	.short	0x0002
        /*0022*/ 	.short	0x0010
        /*0024*/ 	.byte	0x00, 0xf0, 0x11, 0x00


	//----- nvinfo : EIATTR_KPARAM_INFO
	.align		4
.L_99:
        /*0028*/ 	.byte	0x04, 0x17
        /*002a*/ 	.short	(.L_101 - .L_100)
.L_100:
        /*002c*/ 	.word	0x00000000
        /*0030*/ 	.short	0x0001
        /*0032*/ 	.short	0x0008
        /*0034*/ 	.byte	0x00, 0xf5, 0x21, 0x00


	//----- nvinfo : EIATTR_KPARAM_INFO
	.align		4
.L_101:
        /*0038*/ 	.byte	0x04, 0x17
        /*003a*/ 	.short	(.L_103 - .L_102)
.L_102:
        /*003c*/ 	.word	0x00000000
        /*0040*/ 	.short	0x0000
        /*0042*/ 	.short	0x0000
        /*0044*/ 	.byte	0x00, 0xf5, 0x21, 0x00


	//----- nvinfo : EIATTR_SPARSE_MMA_MASK
	.align		4
.L_103:
        /*0048*/ 	.byte	0x03, 0x50
        /*004a*/ 	.short	0x0000


	//----- nvinfo : EIATTR_MAXREG_COUNT
	.align		4
        /*004c*/ 	.byte	0x03, 0x1b
        /*004e*/ 	.short	0x00ff


	//----- nvinfo : EIATTR_MERCURY_ISA_VERSION
	.align		4
        /*0050*/ 	.byte	0x03, 0x5f
        /*0052*/ 	.short	0x0101


	//----- nvinfo : EIATTR_VRC_CTA_INIT_COUNT
	.align		4
        /*0054*/ 	.byte	0x02, 0x4a
	.zero		1
	.zero		1


	//----- nvinfo : EIATTR_EXIT_INSTR_OFFSETS
	.align		4
        /*0058*/ 	.byte	0x04, 0x1c
        /*005a*/ 	.short	(.L_105 - .L_104)


	//   ....[0]....
.L_104:
        /*005c*/ 	.word	0x00000070


	//   ....[1]....
        /*0060*/ 	.word	0x00000c00


	//----- nvinfo : EIATTR_CBANK_PARAM_SIZE
	.align		4
.L_105:
        /*0064*/ 	.byte	0x03, 0x19
        /*0066*/ 	.short	0x0018


	//----- nvinfo : EIATTR_PARAM_CBANK
	.align		4
        /*0068*/ 	.byte	0x04, 0x0a
        /*006a*/ 	.short	(.L_107 - .L_106)
	.align		4
.L_106:
        /*006c*/ 	.word	index@(.nv.constant0._Z14grad_b2_kernelPKfPfii)
        /*0070*/ 	.short	0x0380
        /*0072*/ 	.short	0x0018


	//----- nvinfo : EIATTR_SW_WAR
	.align		4
.L_107:
        /*0074*/ 	.byte	0x04, 0x36
        /*0076*/ 	.short	(.L_109 - .L_108)
.L_108:
        /*0078*/ 	.word	0x00000008
.L_109:


//--------------------- .nv.info._Z14grad_W1_kernelPKfS0_Pfiii --------------------------
	.section	.nv.info._Z14grad_W1_kernelPKfS0_Pfiii,"",@"SHT_CUDA_INFO"
	.sectionflags	@""
	.align	4


	//----- nvinfo : EIATTR_CUDA_API_VERSION
	.align		4
        /*0000*/ 	.byte	0x04, 0x37
        /*0002*/ 	.short	(.L_111 - .L_110)
.L_110:
        /*0004*/ 	.word	0x00000082


	//----- nvinfo : EIATTR_KPARAM_INFO
	.align		4
.L_111:
        /*0008*/ 	.byte	0x04, 0x17
        /*000a*/ 	.short	(.L_113 - .L_112)
.L_112:
        /*000c*/ 	.word	0x00000000
        /*0010*/ 	.short	0x0005
        /*0012*/ 	.short	0x0020
        /*0014*/ 	.byte	0x00, 0xf0, 0x11, 0x00


	//----- nvinfo : EIATTR_KPARAM_INFO
	.align		4
.L_113:
        /*0018*/ 	.byte	0x04, 0x17
        /*001a*/ 	.short	(.L_115 - .L_114)
.L_114:
        /*001c*/ 	.word	0x00000000
        /*0020*/ 	.short	0x0004
        /*0022*/ 	.short	0x001c
        /*0024*/ 	.byte	0x00, 0xf0, 0x11, 0x00


	//----- nvinfo : EIATTR_KPARAM_INFO
	.align		4
.L_115:
        /*0028*/ 	.byte	0x04, 0x17
        /*002a*/ 	.short	(.L_117 - .L_116)
.L_116:
        /*002c*/ 	.word	0x00000000
        /*0030*/ 	.short	0x0003
        /*0032*/ 	.short	0x0018
        /*0034*/ 	.byte	0x00, 0xf0, 0x11, 0x00


	//----- nvinfo : EIATTR_KPARAM_INFO
	.align		4
.L_117:
        /*0038*/ 	.byte	0x04, 0x17
        /*003a*/ 	.short	(.L_119 - .L_118)
.L_118:
        /*003c*/ 	.word	0x00000000
        /*0040*/ 	.short	0x0002
        /*0042*/ 	.short	0x0010
        /*0044*/ 	.byte	0x00, 0xf5, 0x21, 0x00


	//----- nvinfo : EIATTR_KPARAM_INFO
	.align		4
.L_119:
        /*0048*/ 	.byte	0x04, 0x17
        /*004a*/ 	.short	(.L_121 - .L_120)
.L_120:
        /*004c*/ 	.word	0x00000000
        /*0050*/ 	.short	0x0001
        /*0052*/ 	.short	0x0008
        /*0054*/ 	.byte	0x00, 0xf5, 0x21, 0x00


	//----- nvinfo : EIATTR_KPARAM_INFO
	.align		4
.L_121:
        /*0058*/ 	.byte	0x04, 0x17
        /*005a*/ 	.short	(.L_123 - .L_122)
.L_122:
        /*005c*/ 	.word	0x00000000
        /*0060*/ 	.short	0x0000
        /*0062*/ 	.short	0x0000
        /*0064*/ 	.byte	0x00, 0xf5, 0x21, 0x00


	//----- nvinfo : EIATTR_SPARSE_MMA_MASK
	.align		4
.L_123:
        /*0068*/ 	.byte	0x03, 0x50
        /*006a*/ 	.short	0x0000


	//----- nvinfo : EIATTR_MAXREG_COUNT
	.align		4
        /*006c*/ 	.byte	0x03, 0x1b
        /*006e*/ 	.short	0x00ff


	//----- nvinfo : EIATTR_MERCURY_ISA_VERSION
	.align		4
        /*0070*/ 	.byte	0x03, 0x5f
        /*0072*/ 	.short	0x0101


	//----- nvinfo : EIATTR_VRC_CTA_INIT_COUNT
	.align		4
        /*0074*/ 	.byte	0x02, 0x4a
	.zero		1
	.zero		1


	//----- nvinfo : EIATTR_EXIT_INSTR_OFFSETS
	.align		4
        /*0078*/ 	.byte	0x04, 0x1c
        /*007a*/ 	.short	(.L_125 - .L_124)


	//   ....[0]....
.L_124:
        /*007c*/ 	.word	0x00000090


	//   ....[1]....
        /*0080*/ 	.word	0x00000e00


	//----- nvinfo : EIATTR_CBANK_PARAM_SIZE
	.align		4
.L_125:
        /*0084*/ 	.byte	0x03, 0x19
        /*0086*/ 	.short	0x0024


	//----- nvinfo : EIATTR_PARAM_CBANK
	.align		4
        /*0088*/ 	.byte	0x04, 0x0a
        /*008a*/ 	.short	(.L_127 - .L_126)
	.align		4
.L_126:
        /*008c*/ 	.word	index@(.nv.constant0._Z14grad_W1_kernelPKfS0_Pfiii)
        /*0090*/ 	.short	0x0380
        /*0092*/ 	.short	0x0024


	//----- nvinfo : EIATTR_SW_WAR
	.align		4
.L_127:
        /*0094*/ 	.byte	0x04, 0x36
        /*0096*/ 	.short	(.L_129 - .L_128)
.L_128:
        /*0098*/ 	.word	0x00000008
.L_129:


//--------------------- .nv.info._Z13relu_backwardPfPKfi --------------------------
	.section	.nv.info._Z13relu_backwardPfPKfi,"",@"SHT_CUDA_INFO"
	.sectionflags	@""
	.align	4


	//----- nvinfo : EIATTR_CUDA_API_VERSION
	.align		4
        /*0000*/ 	.byte	0x04, 0x37
        /*0002*/ 	.short	(.L_131 - .L_130)
.L_130:
        /*0004*/ 	.word	0x00000082


	//----- nvinfo : EIATTR_KPARAM_INFO
	.align		4
.L_131:
        /*0008*/ 	.byte	0x04, 0x17
        /*000a*/ 	.short	(.L_133 - .L_132)
.L_132:
        /*000c*/ 	.word	0x00000000
        /*0010*/ 	.short	0x0002
        /*0012*/ 	.short	0x0010
        /*0014*/ 	.byte	0x00, 0xf0, 0x11, 0x00


	//----- nvinfo : EIATTR_KPARAM_INFO
	.align		4
.L_133:
        /*0018*/ 	.byte	0x04, 0x17
        /*001a*/ 	.short	(.L_135 - .L_134)
.L_134:
        /*001c*/ 	.word	0x00000000
        /*0020*/ 	.short	0x0001
        /*0022*/ 	.short	0x0008
        /*0024*/ 	.byte	0x00, 0xf5, 0x21, 0x00


	//----- nvinfo : EIATTR_KPARAM_INFO
	.align		4
.L_135:
        /*0028*/ 	.byte	0x04, 0x17
        /*002a*/ 	.short	(.L_137 - .L_136)
.L_136:
        /*002c*/ 	.word	0x00000000
        /*0030*/ 	.short	0x0000
        /*0032*/ 	.short	0x0000
        /*0034*/ 	.byte	0x00, 0xf5, 0x21, 0x00


	//----- nvinfo : EIATTR_SPARSE_MMA_MASK
	.align		4
.L_137:
        /*0038*/ 	.byte	0x03, 0x50
        /*003a*/ 	.short	0x0000


	//----- nvinfo : EIATTR_MAXREG_COUNT
	.align		4
        /*003c*/ 	.byte	0x03, 0x1b
        /*003e*/ 	.short	0x00ff


	//----- nvinfo : EIATTR_MERCURY_ISA_VERSION
	.align		4
        /*0040*/ 	.byte	0x03, 0x5f
        /*0042*/ 	.short	0x0101


	//----- nvinfo : EIATTR_VRC_CTA_INIT_COUNT
	.align		4
        /*0044*/ 	.byte	0x02, 0x4a
	.zero		1
	.zero		1


	//----- nvinfo : EIATTR_EXIT_INSTR_OFFSETS
	.align		4
        /*0048*/ 	.byte	0x04, 0x1c
        /*004a*/ 	.short	(.L_139 - .L_138)


	//   ....[0]....
.L_138:
        /*004c*/ 	.word	0x00000070


	//   ....[1]....
        /*0050*/ 	.word	0x000000d0


	//   ....[2]....
        /*0054*/ 	.word	0x00000110


	//----- nvinfo : EIATTR_CBANK_PARAM_SIZE
	.align		4
.L_139:
        /*0058*/ 	.byte	0x03, 0x19
        /*005a*/ 	.short	0x0014


	//----- nvinfo : EIATTR_PARAM_CBANK
	.align		4
        /*005c*/ 	.byte	0x04, 0x0a
        /*005e*/ 	.short	(.L_141 - .L_140)
	.align		4
.L_140:
        /*0060*/ 	.word	index@(.nv.constant0._Z13relu_backwardPfPKfi)
        /*0064*/ 	.short	0x0380
        /*0066*/ 	.short	0x0014


	//----- nvinfo : EIATTR_SW_WAR
	.align		4
.L_141:
        /*0068*/ 	.byte	0x04, 0x36
        /*006a*/ 	.short	(.L_143 - .L_142)
.L_142:
        /*006c*/ 	.word	0x00000008
.L_143:


//--------------------- .nv.info._Z15d_hidden_kernelPKfS0_Pfiii --------------------------
	.section	.nv.info._Z15d_hidden_kernelPKfS0_Pfiii,"",@"SHT_CUDA_INFO"
	.sectionflags	@""
	.align	4


	//----- nvinfo : EIATTR_CUDA_API_VERSION
	.align		4
        /*0000*/ 	.byte	0x04, 0x37
        /*0002*/ 	.short	(.L_145 - .L_144)
.L_144:
        /*0004*/ 	.word	0x00000082


	//----- nvinfo : EIATTR_KPARAM_INFO
	.align		4
.L_145:
        /*0008*/ 	.byte	0x04, 0x17
        /*000a*/ 	.short	(.L_147 - .L_146)
.L_146:
        /*000c*/ 	.word	0x00000000
        /*0010*/ 	.short	0x0005
        /*0012*/ 	.short	0x0020
        /*0014*/ 	.byte	0x00, 0xf0, 0x11, 0x00


	//----- nvinfo : EIATTR_KPARAM_INFO
	.align		4
.L_147:
        /*0018*/ 	.byte	0x04, 0x17
        /*001a*/ 	.short	(.L_149 - .L_148)
.L_148:
        /*001c*/ 	.word	0x00000000
        /*0020*/ 	.short	0x0004
        /*0022*/ 	.short	0x001c
        /*0024*/ 	.byte	0x00, 0xf0, 0x11, 0x00


	//----- nvinfo : EIATTR_KPARAM_INFO
	.align		4
.L_149:
        /*0028*/ 	.byte	0x04, 0x17
        /*002a*/ 	.short	(.L_151 - .L_150)
.L_150:
        /*002c*/ 	.word	0x00000000
        /*0030*/ 	.short	0x0003
        /*0032*/ 	.short	0x0018
        /*0034*/ 	.byte	0x00, 0xf0, 0x11, 0x00


	//----- nvinfo : EIATTR_KPARAM_INFO
	.align		4
.L_151:
        /*0038*/ 	.byte	0x04, 0x17
        /*003a*/ 	.short	(.L_153 - .L_152)
.L_152:
        /*003c*/ 	.word	0x00000000
        /*0040*/ 	.short	0x0002
        /*0042*/ 	.short	0x0010
        /*0044*/ 	.byte	0x00, 0xf5, 0x21, 0x00


	//----- nvinfo : EIATTR_KPARAM_INFO
	.align		4
.L_153:
        /*0048*/ 	.byte	0x04, 0x17
        /*004a*/ 	.short	(.L_155 - .L_154)
.L_154:
        /*004c*/ 	.word	0x00000000
        /*0050*/ 	.short	0x0001
        /*0052*/ 	.short	0x0008
        /*0054*/ 	.byte	0x00, 0xf5, 0x21, 0x00


	//----- nvinfo : EIATTR_KPARAM_INFO
	.align		4
.L_155:
        /*0058*/ 	.byte	0x04, 0x17
        /*005a*/ 	.short	(.L_157 - .L_156)
.L_156:
        /*005c*/ 	.word	0x00000000
        /*0060*/ 	.short	0x0000
        /*0062*/ 	.short	0x0000
        /*0064*/ 	.byte	0x00, 0xf5, 0x21, 0x00


	//----- nvinfo : EIATTR_SPARSE_MMA_MASK
	.align		4
.L_157:
        /*0068*/ 	.byte	0x03, 0x50
        /*006a*/ 	.short	0x0000


	//----- nvinfo : EIATTR_MAXREG_COUNT
	.align		4
        /*006c*/ 	.byte	0x03, 0x1b
        /*006e*/ 	.short	0x00ff


	//----- nvinfo : EIATTR_MERCURY_ISA_VERSION
	.align		4
        /*0070*/ 	.byte	0x03, 0x5f
        /*0072*/ 	.short	0x0101


	//----- nvinfo : EIATTR_VRC_CTA_INIT_COUNT
	.align		4
        /*0074*/ 	.byte	0x02, 0x4a
	.zero		1
	.zero		1


	//----- nvinfo : EIATTR_EXIT_INSTR_OFFSETS
	.align		4
        /*0078*/ 	.byte	0x04, 0x1c
        /*007a*/ 	.short	(.L_159 - .L_158)


	//   ....[0]....
.L_158:
        /*007c*/ 	.word	0x00000090


	//   ....[1]....
        /*0080*/ 	.word	0x00000c10


	//----- nvinfo : EIATTR_CBANK_PARAM_SIZE
	.align		4
.L_159:
        /*0084*/ 	.byte	0x03, 0x19
        /*0086*/ 	.short	0x0024


	//----- nvinfo : EIATTR_PARAM_CBANK
	.align		4
        /*0088*/ 	.byte	0x04, 0x0a
        /*008a*/ 	.short	(.L_161 - .L_160)
	.align		4
.L_160:
        /*008c*/ 	.word	index@(.nv.constant0._Z15d_hidden_kernelPKfS0_Pfiii)
        /*0090*/ 	.short	0x0380
        /*0092*/ 	.short	0x0024


	//----- nvinfo : EIATTR_SW_WAR
	.align		4
.L_161:
        /*0094*/ 	.byte	0x04, 0x36
        /*0096*/ 	.short	(.L_163 - .L_162)
.L_162:
        /*0098*/ 	.word	0x00000008
.L_163:


//--------------------- .nv.info._Z14grad_W2_kernelPKfS0_Pfiii --------------------------
	.section	.nv.info._Z14grad_W2_kernelPKfS0_Pfiii,"",@"SHT_CUDA_INFO"
	.sectionflags	@""
	.align	4


	//----- nvinfo : EIATTR_CUDA_API_VERSION
	.align		4
        /*0000*/ 	.byte	0x04, 0x37
        /*0002*/ 	.short	(.L_165 - .L_164)
.L_164:
        /*0004*/ 	.word	0x00000082


	//----- nvinfo : EIATTR_KPARAM_INFO
	.align		4
.L_165:
        /*0008*/ 	.byte	0x04, 0x17
        /*000a*/ 	.short	(.L_167 - .L_166)
.L_166:
        /*000c*/ 	.word	0x00000000
        /*0010*/ 	.short	0x0005
        /*0012*/ 	.short	0x0020
        /*0014*/ 	.byte	0x00, 0xf0, 0x11, 0x00


	//----- nvinfo : EIATTR_KPARAM_INFO
	.align		4
.L_167:
        /*0018*/ 	.byte	0x04, 0x17
        /*001a*/ 	.short	(.L_169 - .L_168)
.L_168:
        /*001c*/ 	.word	0x00000000
        /*0020*/ 	.short	0x0004
        /*0022*/ 	.short	0x001c
        /*0024*/ 	.byte	0x00, 0xf0, 0x11, 0x00


	//----- nvinfo : EIATTR_KPARAM_INFO
	.align		4
.L_169:
        /*0028*/ 	.byte	0x04, 0x17
        /*002a*/ 	.short	(.L_171 - .L_170)
.L_170:
        /*002c*/ 	.word	0x00000000
        /*0030*/ 	.short	0x0003
        /*0032*/ 	.short	0x0018
        /*0034*/ 	.byte	0x00, 0xf0, 0x11, 0x00


	//----- nvinfo : EIATTR_KPARAM_INFO
	.align		4
.L_171:
        /*0038*/ 	.byte	0x04, 0x17
        /*003a*/ 	.short	(.L_173 - .L_172)
.L_172:
        /*003c*/ 	.word	0x00000000
        /*0040*/ 	.short	0x0002
        /*0042*/ 	.short	0x0010
        /*0044*/ 	.byte	0x00, 0xf5, 0x21, 0x00


	//----- nvinfo : EIATTR_KPARAM_INFO
	.align		4
.L_173:
        /*0048*/ 	.byte	0x04, 0x17
        /*004a*/ 	.short	(.L_175 - .L_174)
.L_174:
        /*004c*/ 	.word	0x00000000
        /*0050*/ 	.short	0x0001
        /*0052*/ 	.short	0x0008
        /*0054*/ 	.byte	0x00, 0xf5, 0x21, 0x00


	//----- nvinfo : EIATTR_KPARAM_INFO
	.align		4
.L_175:
        /*0058*/ 	.byte	0x04, 0x17
        /*005a*/ 	.short	(.L_177 - .L_176)
.L_176:
        /*005c*/ 	.word	0x00000000
        /*0060*/ 	.short	0x0000
        /*0062*/ 	.short	0x0000
        /*0064*/ 	.byte	0x00, 0xf5, 0x21, 0x00


	//----- nvinfo : EIATTR_SPARSE_MMA_MASK
	.align		4
.L_177:
        /*0068*/ 	.byte	0x03, 0x50
        /*006a*/ 	.short	0x0000


	//----- nvinfo : EIATTR_MAXREG_COUNT
	.align		4
        /*006c*/ 	.byte	0x03, 0x1b
        /*006e*/ 	.short	0x00ff


	//----- nvinfo : EIATTR_MERCURY_ISA_VERSION
	.align		4
        /*0070*/ 	.byte	0x03, 0x5f
        /*0072*/ 	.short	0x0101


	//----- nvinfo : EIATTR_VRC_CTA_INIT_COUNT
	.align		4
        /*0074*/ 	.byte	0x02, 0x4a
	.zero		1
	.zero		1


	//----- nvinfo : EIATTR_EXIT_INSTR_OFFSETS
	.align		4
        /*0078*/ 	.byte	0x04, 0x1c
        /*007a*/ 	.short	(.L_179 - .L_178)


	//   ....[0]....
.L_178:
        /*007c*/ 	.word	0x00000090


	//   ....[1]....
        /*0080*/ 	.word	0x00000e00


	//----- nvinfo : EIATTR_CBANK_PARAM_SIZE
	.align		4
.L_179:
        /*0084*/ 	.byte	0x03, 0x19
        /*0086*/ 	.short	0x0024


	//----- nvinfo : EIATTR_PARAM_CBANK
	.align		4
        /*0088*/ 	.byte	0x04, 0x0a
        /*008a*/ 	.short	(.L_181 - .L_180)
	.align		4
.L_180:
        /*008c*/ 	.word	index@(.nv.constant0._Z14grad_W2_kernelPKfS0_Pfiii)
        /*0090*/ 	.short	0x0380
        /*0092*/ 	.short	0x0024


	//----- nvinfo : EIATTR_SW_WAR
	.align		4
.L_181:
        /*0094*/ 	.byte	0x04, 0x36
        /*0096*/ 	.short	(.L_183 - .L_182)
.L_182:
        /*0098*/ 	.word	0x00000008
.L_183:


//--------------------- .nv.info._Z12compute_doutPKfS0_Pfii --------------------------
	.section	.nv.info._Z12compute_doutPKfS0_Pfii,"",@"SHT_CUDA_INFO"
	.sectionflags	@""
	.align	4


	//----- nvinfo : EIATTR_CUDA_API_VERSION
	.align		4
        /*0000*/ 	.byte	0x04, 0x37
        /*0002*/ 	.short	(.L_185 - .L_184)
.L_184:
        /*0004*/ 	.word	0x00000082


	//----- nvinfo : EIATTR_KPARAM_INFO
	.align		4
.L_185:
        /*0008*/ 	.byte	0x04, 0x17
        /*000a*/ 	.short	(.L_187 - .L_186)
.L_186:
        /*000c*/ 	.word	0x00000000
        /*0010*/ 	.short	0x0004
        /*0012*/ 	.short	0x001c
        /*0014*/ 	.byte	0x00, 0xf0, 0x11, 0x00


	//----- nvinfo : EIATTR_KPARAM_INFO
	.align		4
.L_187:
        /*0018*/ 	.byte	0x04, 0x17
        /*001a*/ 	.short	(.L_189 - .L_188)
.L_188:
        /*001c*/ 	.word	0x00000000
        /*0020*/ 	.short	0x0003
        /*0022*/ 	.short	0x0018
        /*0024*/ 	.byte	0x00, 0xf0, 0x11, 0x00


	//----- nvinfo : EIATTR_KPARAM_INFO
	.align		4
.L_189:
        /*0028*/ 	.byte	0x04, 0x17
        /*002a*/ 	.short	(.L_191 - .L_190)
.L_190:
        /*002c*/ 	.word	0x00000000
        /*0030*/ 	.short	0x0002
        /*0032*/ 	.short	0x0010
        /*0034*/ 	.byte	0x00, 0xf5, 0x21, 0x00


	//----- nvinfo : EIATTR_KPARAM_INFO
	.align		4
.L_191:
        /*0038*/ 	.byte	0x04, 0x17
        /*003a*/ 	.short	(.L_193 - .L_192)
.L_192:
        /*003c*/ 	.word	0x00000000
        /*0040*/ 	.short	0x0001
        /*0042*/ 	.short	0x0008
        /*0044*/ 	.byte	0x00, 0xf5, 0x21, 0x00


	//----- nvinfo : EIATTR_KPARAM_INFO
	.align		4
.L_193:
        /*0048*/ 	.byte	0x04, 0x17
        /*004a*/ 	.short	(.L_195 - .L_194)
.L_194:
        /*004c*/ 	.word	0x00000000
        /*0050*/ 	.short	0x0000
        /*0052*/ 	.short	0x0000
        /*0054*/ 	.byte	0x00, 0xf5, 0x21, 0x00


	//----- nvinfo : EIATTR_SPARSE_MMA_MASK
	.align		4
.L_195:
        /*0058*/ 	.byte	0x03, 0x50
        /*005a*/ 	.short	0x0000


	//----- nvinfo : EIATTR_MAXREG_COUNT
	.align		4
        /*005c*/ 	.byte	0x03, 0x1b
        /*005e*/ 	.short	0x00ff


	//----- nvinfo : EIATTR_MERCURY_ISA_VERSION
	.align		4
        /*0060*/ 	.byte	0x03, 0x5f
        /*0062*/ 	.short	0x0101


	//----- nvinfo : EIATTR_VRC_CTA_INIT_COUNT
	.align		4
        /*0064*/ 	.byte	0x02, 0x4a
	.zero		1
	.zero		1


	//----- nvinfo : EIATTR_EXIT_INSTR_OFFSETS
	.align		4
        /*0068*/ 	.byte	0x04, 0x1c
        /*006a*/ 	.short	(.L_197 - .L_196)


	//   ....[0]....
.L_196:
        /*006c*/ 	.word	0x00000070


	//   ....[1]....
        /*0070*/ 	.word	0x00000230


	//----- nvinfo : EIATTR_CRS_STACK_SIZE
	.align		4
.L_197:
        /*0074*/ 	.byte	0x04, 0x1e
        /*0076*/ 	.short	(.L_199 - .L_198)
.L_198:
        /*0078*/ 	.word	0x00000000


	//----- nvinfo : EIATTR_CBANK_PARAM_SIZE
	.align		4
.L_199:
        /*007c*/ 	.byte	0x03, 0x19
        /*007e*/ 	.short	0x0020


	//----- nvinfo : EIATTR_PARAM_CBANK
	.align		4
        /*0080*/ 	.byte	0x04, 0x0a
        /*0082*/ 	.short	(.L_201 - .L_200)
	.align		4
.L_200:
        /*0084*/ 	.word	index@(.nv.constant0._Z12compute_doutPKfS0_Pfii)
        /*0088*/ 	.short	0x0380
        /*008a*/ 	.short	0x0020


	//----- nvinfo : EIATTR_SW_WAR
	.align		4
.L_201:
        /*008c*/ 	.byte	0x04, 0x36
        /*008e*/ 	.short	(.L_203 - .L_202)
.L_202:
        /*0090*/ 	.word	0x00000008
.L_203:


//--------------------- .nv.info._Z11compute_outPKfS0_S0_Pfiii --------------------------
	.section	.nv.info._Z11compute_outPKfS0_S0_Pfiii,"",@"SHT_CUDA_INFO"
	.sectionflags	@""
	.align	4


	//----- nvinfo : EIATTR_CUDA_API_VERSION
	.align		4
        /*0000*/ 	.byte	0x04, 0x37
        /*0002*/ 	.short	(.L_205 - .L_204)
.L_204:
        /*0004*/ 	.word	0x00000082


	//----- nvinfo : EIATTR_KPARAM_INFO
	.align		4
.L_205:
        /*0008*/ 	.byte	0x04, 0x17
        /*000a*/ 	.short	(.L_207 - .L_206)
.L_206:
        /*000c*/ 	.word	0x00000000
        /*0010*/ 	.short	0x0006
        /*0012*/ 	.short	0x0028
        /*0014*/ 	.byte	0x00, 0xf0, 0x11, 0x00


	//----- nvinfo : EIATTR_KPARAM_INFO
	.align		4
.L_207:
        /*0018*/ 	.byte	0x04, 0x17
        /*001a*/ 	.short	(.L_209 - .L_208)
.L_208:
        /*001c*/ 	.word	0x00000000
        /*0020*/ 	.short	0x0005
        /*0022*/ 	.short	0x0024
        /*0024*/ 	.byte	0x00, 0xf0, 0x11, 0x00


	//----- nvinfo : EIATTR_KPARAM_INFO
	.align		4
.L_209:
        /*0028*/ 	.byte	0x04, 0x17
        /*002a*/ 	.short	(.L_211 - .L_210)
.L_210:
        /*002c*/ 	.word	0x00000000
        /*0030*/ 	.short	0x0004
        /*0032*/ 	.short	0x0020
        /*0034*/ 	.byte	0x00, 0xf0, 0x11, 0x00


	//----- nvinfo : EIATTR_KPARAM_INFO
	.align		4
.L_211:
        /*0038*/ 	.byte	0x04, 0x17
        /*003a*/ 	.short	(.L_213 - .L_212)
.L_212:
        /*003c*/ 	.word	0x00000000
        /*0040*/ 	.short	0x0003
        /*0042*/ 	.short	0x0018
        /*0044*/ 	.byte	0x00, 0xf5, 0x21, 0x00


	//----- nvinfo : EIATTR_KPARAM_INFO
	.align		4
.L_213:
        /*0048*/ 	.byte	0x04, 0x17
        /*004a*/ 	.short	(.L_215 - .L_214)
.L_214:
        /*004c*/ 	.word	0x00000000
        /*0050*/ 	.short	0x0002
        /*0052*/ 	.short	0x0010
        /*0054*/ 	.byte	0x00, 0xf5, 0x21, 0x00


	//----- nvinfo : EIATTR_KPARAM_INFO
	.align		4
.L_215:
        /*0058*/ 	.byte	0x04, 0x17
        /*005a*/ 	.short	(.L_217 - .L_216)
.L_216:
        /*005c*/ 	.word	0x00000000
        /*0060*/ 	.short	0x0001
        /*0062*/ 	.short	0x0008
        /*0064*/ 	.byte	0x00, 0xf5, 0x21, 0x00


	//----- nvinfo : EIATTR_KPARAM_INFO
	.align		4
.L_217:
        /*0068*/ 	.byte	0x04, 0x17
        /*006a*/ 	.short	(.L_219 - .L_218)
.L_218:
        /*006c*/ 	.word	0x00000000
        /*0070*/ 	.short	0x0000
        /*0072*/ 	.short	0x0000
        /*0074*/ 	.byte	0x00, 0xf5, 0x21, 0x00


	//----- nvinfo : EIATTR_SPARSE_MMA_MASK
	.align		4
.L_219:
        /*0078*/ 	.byte	0x03, 0x50
        /*007a*/ 	.short	0x0000


	//----- nvinfo : EIATTR_MAXREG_COUNT
	.align		4
        /*007c*/ 	.byte	0x03, 0x1b
        /*007e*/ 	.short	0x00ff


	//----- nvinfo : EIATTR_MERCURY_ISA_VERSION
	.align		4
        /*0080*/ 	.byte	0x03, 0x5f
        /*0082*/ 	.short	0x0101


	//----- nvinfo : EIATTR_VRC_CTA_INIT_COUNT
	.align		4
        /*0084*/ 	.byte	0x02, 0x4a
	.zero		1
	.zero		1


	//----- nvinfo : EIATTR_EXIT_INSTR_OFFSETS
	.align		4
        /*0088*/ 	.byte	0x04, 0x1c
        /*008a*/ 	.short	(.L_221 - .L_220)


	//   ....[0]....
.L_220:
        /*008c*/ 	.word	0x00000090


	//   ....[1]....
        /*0090*/ 	.word	0x00000a20


	//----- nvinfo : EIATTR_CBANK_PARAM_SIZE
	.align		4
.L_221:
        /*0094*/ 	.byte	0x03, 0x19
        /*0096*/ 	.short	0x002c


	//----- nvinfo : EIATTR_PARAM_CBANK
	.align		4
        /*0098*/ 	.byte	0x04, 0x0a
        /*009a*/ 	.short	(.L_223 - .L_222)
	.align		4
.L_222:
        /*009c*/ 	.word	index@(.nv.constant0._Z11compute_outPKfS0_S0_Pfiii)
        /*00a0*/ 	.short	0x0380
        /*00a2*/ 	.short	0x002c


	//----- nvinfo : EIATTR_SW_WAR
	.align		4
.L_223:
        /*00a4*/ 	.byte	0x04, 0x36
        /*00a6*/ 	.short	(.L_225 - .L_224)
.L_224:
        /*00a8*/ 	.word	0x00000008
.L_225:


//--------------------- .nv.info._Z14compute_hiddenPKfS0_S0_Pfiii --------------------------
	.section	.nv.info._Z14compute_hiddenPKfS0_S0_Pfiii,"",@"SHT_CUDA_INFO"
	.sectionflags	@""
	.align	4


	//----- nvinfo : EIATTR_CUDA_API_VERSION
	.align		4
        /*0000*/ 	.byte	0x04, 0x37
        /*0002*/ 	.short	(.L_227 - .L_226)
.L_226:
        /*0004*/ 	.word	0x00000082


	//----- nvinfo : EIATTR_KPARAM_INFO
	.align		4
.L_227:
        /*0008*/ 	.byte	0x04, 0x17
        /*000a*/ 	.short	(.L_229 - .L_228)
.L_228:
        /*000c*/ 	.word	0x00000000
        /*0010*/ 	.short	0x0006
        /*0012*/ 	.short	0x0028
        /*0014*/ 	.byte	0x00, 0xf0, 0x11, 0x00


	//----- nvinfo : EIATTR_KPARAM_INFO
	.align		4
.L_229:
        /*0018*/ 	.byte	0x04, 0x17
        /*001a*/ 	.short	(.L_231 - .L_230)
.L_230:
        /*001c*/ 	.word	0x00000000
        /*0020*/ 	.short	0x0005
        /*0022*/ 	.short	0x0024
        /*0024*/ 	.byte	0x00, 0xf0, 0x11, 0x00


	//----- nvinfo : EIATTR_KPARAM_INFO
	.align		4
.L_231:
        /*0028*/ 	.byte	0x04, 0x17
        /*002a*/ 	.short	(.L_233 - .L_232)
.L_232:
        /*002c*/ 	.word	0x00000000
        /*0030*/ 	.short	0x0004
        /*0032*/ 	.short	0x0020
        /*0034*/ 	.byte	0x00, 0xf0, 0x11, 0x00


	//----- nvinfo : EIATTR_KPARAM_INFO
	.align		4
.L_233:
        /*0038*/ 	.byte	0x04, 0x17
        /*003a*/ 	.short	(.L_235 - .L_234)
.L_234:
        /*003c*/ 	.word	0x00000000
        /*0040*/ 	.short	0x0003
        /*0042*/ 	.short	0x0018
        /*0044*/ 	.byte	0x00, 0xf5, 0x21, 0x00


	//----- nvinfo : EIATTR_KPARAM_INFO
	.align		4
.L_235:
        /*0048*/ 	.byte	0x04, 0x17
        /*004a*/ 	.short	(.L_237 - .L_236)
.L_236:
        /*004c*/ 	.word	0x00000000
        /*0050*/ 	.short	0x0002
        /*0052*/ 	.short	0x0010
        /*0054*/ 	.byte	0x00, 0xf5, 0x21, 0x00


	//----- nvinfo : EIATTR_KPARAM_INFO
	.align		4
.L_237:
        /*0058*/ 	.byte	0x04, 0x17
        /*005a*/ 	.short	(.L_239 - .L_238)
.L_238:
        /*005c*/ 	.word	0x00000000
        /*0060*/ 	.short	0x0001
        /*0062*/ 	.short	0x0008
        /*0064*/ 	.byte	0x00, 0xf5, 0x21, 0x00


	//----- nvinfo : EIATTR_KPARAM_INFO
	.align		4
.L_239:
        /*0068*/ 	.byte	0x04, 0x17
        /*006a*/ 	.short	(.L_241 - .L_240)
.L_240:
        /*006c*/ 	.word	0x00000000
        /*0070*/ 	.short	0x0000
        /*0072*/ 	.short	0x0000
        /*0074*/ 	.byte	0x00, 0xf5, 0x21, 0x00


	//----- nvinfo : EIATTR_SPARSE_MMA_MASK
	.align		4
.L_241:
        /*0078*/ 	.byte	0x03, 0x50
        /*007a*/ 	.short	0x0000


	//----- nvinfo : EIATTR_MAXREG_COUNT
	.align		4
        /*007c*/ 	.byte	0x03, 0x1b
        /*007e*/ 	.short	0x00ff


	//----- nvinfo : EIATTR_MERCURY_ISA_VERSION
	.align		4
        /*0080*/ 	.byte	0x03, 0x5f
        /*0082*/ 	.short	0x0101


	//----- nvinfo : EIATTR_VRC_CTA_INIT_COUNT
	.align		4
        /*0084*/ 	.byte	0x02, 0x4a
	.zero		1
	.zero		1


	//----- nvinfo : EIATTR_EXIT_INSTR_OFFSETS
	.align		4
        /*0088*/ 	.byte	0x04, 0x1c
        /*008a*/ 	.short	(.L_243 - .L_242)


	//   ....[0]....
.L_242:
        /*008c*/ 	.word	0x00000090


	//   ....[1]....
        /*0090*/ 	.word	0x00000a30


	//----- nvinfo : EIATTR_CBANK_PARAM_SIZE
	.align		4
.L_243:
        /*0094*/ 	.byte	0x03, 0x19
        /*0096*/ 	.short	0x002c


	//----- nvinfo : EIATTR_PARAM_CBANK
	.align		4
        /*0098*/ 	.byte	0x04, 0x0a
        /*009a*/ 	.short	(.L_245 - .L_244)
	.align		4
.L_244:
        /*009c*/ 	.word	index@(.nv.constant0._Z14compute_hiddenPKfS0_S0_Pfiii)
        /*00a0*/ 	.short	0x0380
        /*00a2*/ 	.short	0x002c


	//----- nvinfo : EIATTR_SW_WAR
	.align		4
.L_245:
        /*00a4*/ 	.byte	0x04, 0x36
        /*00a6*/ 	.short	(.L_247 - .L_246)
.L_246:
        /*00a8*/ 	.word	0x00000008
.L_247:


//--------------------- .nv.callgraph             --------------------------
	.section	.nv.callgraph,"",@"SHT_CUDA_CALLGRAPH"
	.align	4
	.sectionentsize	8
	.align		4
        /*0000*/ 	.word	0x00000000
	.align		4
        /*0004*/ 	.word	0xffffffff
	.align		4
        /*0008*/ 	.word	0x00000000
	.align		4
        /*000c*/ 	.word	0xfffffffe
	.align		4
        /*0010*/ 	.word	0x00000000
	.align		4
        /*0014*/ 	.word	0xfffffffd
	.align		4
        /*0018*/ 	.word	0x00000000
	.align		4
        /*001c*/ 	.word	0xfffffffc


//--------------------- .text._Z13update_paramsPfPKfif --------------------------
	.section	.text._Z13update_paramsPfPKfif,"ax",@progbits
	.align	128
        .global         _Z13update_paramsPfPKfif
        .type           _Z13update_paramsPfPKfif,@function
        .size           _Z13update_paramsPfPKfif,(.L_x_59 - _Z13update_paramsPfPKfif)
        .other          _Z13update_paramsPfPKfif,@"STO_CUDA_ENTRY STV_DEFAULT"
_Z13update_paramsPfPKfif:
.text._Z13update_paramsPfPKfif:
[----:B------:R-:W-:Y:S01]  /*0000*/  LDC R1, c[0x0][0x37c] ;  /* 0x0000df00ff017b82 */ /* 0x000fe20000000800 */
[----:B------:R-:W0:Y:S07]  /*0010*/  S2R R0, SR_TID.X ;  /* 0x0000000000007919 */ /* 0x000e2e0000002100 */
[----:B------:R-:W0:Y:S01]  /*0020*/  S2UR UR4, SR_CTAID.X ;  /* 0x00000000000479c3 */ /* 0x000e220000002500 */
[----:B------:R-:W1:Y:S07]  /*0030*/  LDCU UR5, c[0x0][0x390] ;  /* 0x00007200ff0577ac */ /* 0x000e6e0008000800 */
[----:B------:R-:W0:Y:S02]  /*0040*/  LDC R7, c[0x0][0x360] ;  /* 0x0000d800ff077b82 */ /* 0x000e240000000800 */
[----:B0-----:R-:W-:-:S05]  /*0050*/  IMAD R7, R7, UR4, R0 ;  /* 0x0000000407077c24 */ /* 0x001fca000f8e0200 */
[----:B-1----:R-:W-:-:S13]  /*0060*/  ISETP.GE.AND P0, PT, R7, UR5, PT ;  /* 0x0000000507007c0c */ /* 0x002fda000bf06270 */
[----:B------:R-:W-:Y:S05]  /*0070*/  @P0 EXIT ;  /* 0x000000000000094d */ /* 0x000fea0003800000 */
[----:B------:R-:W0:Y:S01]  /*0080*/  LDC.64 R2, c[0x0][0x388] ;  /* 0x0000e200ff027b82 */ /* 0x000e220000000a00 */
[----:B------:R-:W1:Y:S01]  /*0090*/  LDCU.64 UR4, c[0x0][0x358] ;  /* 0x00006b00ff0477ac */ /* 0x000e620008000a00 */
[----:B------:R-:W2:Y:S06]  /*00a0*/  LDCU UR6, c[0x0][0x394] ;  /* 0x00007280ff0677ac */ /* 0x000eac0008000800 */
[----:B------:R-:W3:Y:S01]  /*00b0*/  LDC.64 R4, c[0x0][0x380] ;  /* 0x0000e000ff047b82 */ /* 0x000ee20000000a00 */
[----:B0-----:R-:W-:-:S06]  /*00c0*/  IMAD.WIDE R2, R7, 0x4, R2 ;  /* 0x0000000407027825 */ /* 0x001fcc00078e0202 */
[----:B-1----:R-:W2:Y:S01]  /*00d0*/  LDG.E.CONSTANT R2, desc[UR4][R2.64] ;  /* 0x0000000402027981 */ /* 0x002ea2000c1e9900 */
[----:B---3--:R-:W-:-:S05]  /*00e0*/  IMAD.WIDE R4, R7, 0x4, R4 ;  /* 0x0000000407047825 */ /* 0x008fca00078e0204 */
[----:B------:R-:W2:Y:S02]  /*00f0*/  LDG.E R7, desc[UR4][R4.64] ;  /* 0x0000000404077981 */ /* 0x000ea4000c1e1900 */
[----:B--2---:R-:W-:-:S05]  /*0100*/  FFMA R7, -R2, UR6, R7 ;  /* 0x0000000602077c23 */ /* 0x004fca0008000107 */
[----:B------:R-:W-:Y:S01]  /*0110*/  STG.E desc[UR4][R4.64], R7 ;  /* 0x0000000704007986 */ /* 0x000fe2000c101904 */
[----:B------:R-:W-:Y:S05]  /*0120*/  EXIT ;  /* 0x000000000000794d */ /* 0x000fea0003800000 */
.L_x_0:
[----:B------:R-:W-:-:S00]  /*0130*/  BRA `(.L_x_0) ;  /* 0xfffffffc00fc7947 */ /* 0x000fc0000383ffff */
[----:B------:R-:W-:-:S00]  /*0140*/  NOP ;  /* 0x0000000000007918 */ /* 0x000fc00000000000 */
        /* <DEDUP_REMOVED lines=11> */
.L_x_59:


//--------------------- .text._Z14grad_b1_kernelPKfPfii --------------------------
	.section	.text._Z14grad_b1_kernelPKfPfii,"ax",@progbits
	.align	128
        .global         _Z14grad_b1_kernelPKfPfii
        .type           _Z14grad_b1_kernelPKfPfii,@function
        .size           _Z14grad_b1_kernelPKfPfii,(.L_x_60 - _Z14grad_b1_kernelPKfPfii)
        .other          _Z14grad_b1_kernelPKfPfii,@"STO_CUDA_ENTRY STV_DEFAULT"
_Z14grad_b1_kernelPKfPfii:
.text._Z14grad_b1_kernelPKfPfii:
[----:B------:R-:W-:Y:S01]  /*0000*/  LDC R1, c[0x0][0x37c] ;  /* 0x0000df00ff017b82 */ /* 0x000fe20000000800 */
[----:B------:R-:W0:Y:S07]  /*0010*/  S2R R13, SR_TID.X ;  /* 0x00000000000d7919 */ /* 0x000e2e0000002100 */
[----:B------:R-:W0:Y:S08]  /*0020*/  S2UR UR4, SR_CTAID.X ;  /* 0x00000000000479c3 */ /* 0x000e300000002500 */
[----:B------:R-:W0:Y:S08]  /*0030*/  LDC R12, c[0x0][0x360] ;  /* 0x0000d800ff0c7b82 */ /* 0x000e300000000800 */
[----:B------:R-:W1:Y:S01]  /*0040*/  LDC R0, c[0x0][0x394] ;  /* 0x0000e500ff007b82 */ /* 0x000e620000000800 */
[----:B0-----:R-:W-:-:S05]  /*0050*/  IMAD R12, R12, UR4, R13 ;  /* 0x000000040c0c7c24 */ /* 0x001fca000f8e020d */
[----:B-1----:R-:W-:-:S13]  /*0060*/  ISETP.GE.AND P0, PT, R12, R0, PT ;  /* 0x000000000c00720c */ /* 0x002fda0003f06270 */
[----:B------:R-:W-:Y:S05]  /*0070*/  @P0 EXIT ;  /* 0x000000000000094d */ /* 0x000fea0003800000 */
[----:B------:R-:W0:Y:S01]  /*0080*/  LDCU UR5, c[0x0][0x390] ;  /* 0x00007200ff0577ac */ /* 0x000e220008000800 */
[----:B------:R-:W-:Y:S01]  /*0090*/  IMAD.MOV.U32 R23, RZ, RZ, RZ ;  /* 0x000000ffff177224 */ /* 0x000fe200078e00ff */
[----:B------:R-:W1:Y:S01]  /*00a0*/  LDCU.64 UR8, c[0x0][0x358] ;  /* 0x00006b00ff0877ac */ /* 0x000e620008000a00 */
[----:B0-----:R-:W-:-:S09]  /*00b0*/  UISETP.GE.AND UP0, UPT, UR5, 0x1, UPT ;  /* 0x000000010500788c */ /* 0x001fd2000bf06270 */
[----:B-1----:R-:W-:Y:S05]  /*00c0*/  BRA.U !UP0, `(.L_x_1) ;  /* 0x0000000908c07547 */ /* 0x002fea000b800000 */
[----:B------:R-:W-:Y:S01]  /*00d0*/  UISETP.GE.U32.AND UP1, UPT, UR5, 0x10, UPT ;  /* 0x000000100500788c */ /* 0x000fe2000bf26070 */
[----:B------:R-:W-:Y:S01]  /*00e0*/  SHF.R.S32.HI R3, RZ, 0x1f, R0 ;  /* 0x0000001fff037819 */ /* 0x000fe20000011400 */
[----:B------:R-:W-:Y:S01]  /*00f0*/  ULOP3.LUT UR6, UR5, 0xf, URZ, 0xc0, !UPT ;  /* 0x0000000f05067892 */ /* 0x000fe2000f8ec0ff */
[----:B------:R-:W-:Y:S01]  /*0100*/  SHF.R.S32.HI R13, RZ, 0x1f, R12 ;  /* 0x0000001fff0d7819 */ /* 0x000fe2000001140c */
[----:B------:R-:W-:Y:S01]  /*0110*/  IMAD.MOV.U32 R23, RZ, RZ, RZ ;  /* 0x000000ffff177224 */ /* 0x000fe200078e00ff */
[----:B------:R-:W-:Y:S01]  /*0120*/  UMOV UR4, URZ ;  /* 0x000000ff00047c82 */ /* 0x000fe20008000000 */
[----:B------:R-:W-:-:S03]  /*0130*/  UISETP.NE.AND UP0, UPT, UR6, URZ, UPT ;  /* 0x000000ff0600728c */ /* 0x000fc6000bf05270 */
[----:B------:R-:W-:Y:S08]  /*0140*/  BRA.U !UP1, `(.L_x_2) ;  /* 0x0000000509307547 */ /* 0x000ff0000b800000 */
[----:B------:R-:W0:Y:S01]  /*0150*/  LDCU.64 UR10, c[0x0][0x380] ;  /* 0x00007000ff0a77ac */ /* 0x000e220008000a00 */
[C-C-:B------:R-:W-:Y:S01]  /*0160*/  SHF.L.U64.HI R4, R0.reuse, 0x6, R3.reuse ;  /* 0x0000000600047819 */ /* 0x140fe20000010203 */
[----:B------:R-:W-:Y:S01]  /*0170*/  IMAD.MOV.U32 R23, RZ, RZ, RZ ;  /* 0x000000ffff177224 */ /* 0x000fe200078e00ff */
[C---:B------:R-:W-:Y:S01]  /*0180*/  SHF.L.U64.HI R5, R0.reuse, 0x2, R3 ;  /* 0x0000000200057819 */ /* 0x040fe20000010203 */
[----:B------:R-:W-:Y:S01]  /*0190*/  ULOP3.LUT UR4, UR5, 0x7ffffff0, URZ, 0xc0, !UPT ;  /* 0x7ffffff005047892 */ /* 0x000fe2000f8ec0ff */
[----:B------:R-:W-:-:S03]  /*01a0*/  SHF.L.U32 R2, R0, 0x2, RZ ;  /* 0x0000000200027819 */ /* 0x000fc600000006ff */
[----:B------:R-:W-:Y:S01]  /*01b0*/  UIADD3 UR7, UPT, UPT, -UR4, URZ, URZ ;  /* 0x000000ff04077290 */ /* 0x000fe2000fffe1ff */
[----:B0-----:R-:W-:-:S04]  /*01c0*/  LEA R6, P0, R12, UR10, 0x2 ;  /* 0x0000000a0c067c11 */ /* 0x001fc8000f8010ff */
[----:B------:R-:W-:-:S09]  /*01d0*/  LEA.HI.X R7, R12, UR11, R13, 0x2, P0 ;  /* 0x0000000b0c077c11 */ /* 0x000fd200080f140d */
.L_x_3:
[----:B------:R-:W2:Y:S01]  /*01e0*/  LDG.E.CONSTANT R22, desc[UR8][R6.64] ;  /* 0x0000000806167981 */ /* 0x000ea2000c1e9900 */
[----:B------:R-:W-:-:S05]  /*01f0*/  IADD3 R20, P0, PT, R6, R2, RZ ;  /* 0x0000000206147210 */ /* 0x000fca0007f1e0ff */
[----:B------:R-:W-:-:S05]  /*0200*/  IMAD.X R21, R7, 0x1, R5, P0 ;  /* 0x0000000107157824 */ /* 0x000fca00000e0605 */
[----:B------:R0:W3:Y:S01]  /*0210*/  LDG.E.CONSTANT R8, desc[UR8][R20.64] ;  /* 0x0000000814087981 */ /* 0x0000e2000c1e9900 */
[----:B------:R-:W-:-:S04]  /*0220*/  IADD3 R14, P0, PT, R20, R2, RZ ;  /* 0x00000002140e7210 */ /* 0x000fc80007f1e0ff */
[----:B------:R-:W-:Y:S02]  /*0230*/  IADD3.X R15, PT, PT, R21, R5, RZ, P0, !PT ;  /* 0x00000005150f7210 */ /* 0x000fe400007fe4ff */
[----:B------:R-:W-:-:S03]  /*0240*/  IADD3 R10, P0, PT, R14, R2, RZ ;  /* 0x000000020e0a7210 */ /* 0x000fc60007f1e0ff */
[----:B------:R1:W4:Y:S02]  /*0250*/  LDG.E.CONSTANT R9, desc[UR8][R14.64] ;  /* 0x000000080e097981 */ /* 0x000324000c1e9900 */
[----:B------:R-:W-:Y:S01]  /*0260*/  IMAD.X R11, R15, 0x1, R5, P0 ;  /* 0x000000010f0b7824 */ /* 0x000fe200000e0605 */
[----:B------:R-:W-:-:S04]  /*0270*/  IADD3 R16, P0, PT, R10, R2, RZ ;  /* 0x000000020a107210 */ /* 0x000fc80007f1e0ff */
[----:B------:R-:W5:Y:S01]  /*0280*/  LDG.E.CONSTANT R10, desc[UR8][R10.64] ;  /* 0x000000080a0a7981 */ /* 0x000f62000c1e9900 */
[----:B------:R-:W-:Y:S01]  /*0290*/  IMAD.X R17, R11, 0x1, R5, P0 ;  /* 0x000000010b117824 */ /* 0x000fe200000e0605 */
[----:B------:R-:W-:-:S04]  /*02a0*/  IADD3 R24, P0, PT, R16, R2, RZ ;  /* 0x0000000210187210 */ /* 0x000fc80007f1e0ff */
[----:B------:R-:W-:Y:S02]  /*02b0*/  IADD3.X R25, PT, PT, R17, R5, RZ, P0, !PT ;  /* 0x0000000511197210 */ /* 0x000fe400007fe4ff */
[-C--:B------:R-:W-:Y:S01]  /*02c0*/  IADD3 R18, P0, PT, R24, R2.reuse, RZ ;  /* 0x0000000218127210 */ /* 0x080fe20007f1e0ff */
[----:B------:R1:W5:Y:S04]  /*02d0*/  LDG.E.CONSTANT R11, desc[UR8][R16.64] ;  /* 0x00000008100b7981 */ /* 0x000368000c1e9900 */
[--C-:B------:R-:W-:Y:S01]  /*02e0*/  IMAD.X R19, R25, 0x1, R5.reuse, P0 ;  /* 0x0000000119137824 */ /* 0x100fe200000e0605 */
[-C--:B------:R-:W-:Y:S01]  /*02f0*/  IADD3 R26, P0, PT, R18, R2.reuse, RZ ;  /* 0x00000002121a7210 */ /* 0x080fe20007f1e0ff */
[----:B------:R-:W5:Y:S04]  /*0300*/  LDG.E.CONSTANT R24, desc[UR8][R24.64] ;  /* 0x0000000818187981 */ /* 0x000f68000c1e9900 */
[----:B------:R-:W-:Y:S01]  /*0310*/  IMAD.X R27, R19, 0x1, R5, P0 ;  /* 0x00000001131b7824 */ /* 0x000fe200000e0605 */
[----:B0-----:R-:W-:-:S04]  /*0320*/  IADD3 R20, P0, PT, R26, R2, RZ ;  /* 0x000000021a147210 */ /* 0x001fc80007f1e0ff */
[----:B------:R-:W-:Y:S01]  /*0330*/  IADD3.X R21, PT, PT, R27, R5, RZ, P0, !PT ;  /* 0x000000051b157210 */ /* 0x000fe200007fe4ff */
[----:B------:R0:W5:Y:S01]  /*0340*/  LDG.E.CONSTANT R25, desc[UR8][R18.64] ;  /* 0x0000000812197981 */ /* 0x000162000c1e9900 */
[----:B------:R-:W-:-:S03]  /*0350*/  IADD3 R28, P0, PT, R20, R2, RZ ;  /* 0x00000002141c7210 */ /* 0x000fc60007f1e0ff */
[----:B------:R-:W5:Y:S02]  /*0360*/  LDG.E.CONSTANT R26, desc[UR8][R26.64] ;  /* 0x000000081a1a7981 */ /* 0x000f64000c1e9900 */
[----:B------:R-:W-:Y:S01]  /*0370*/  IMAD.X R29, R21, 0x1, R5, P0 ;  /* 0x00000001151d7824 */ /* 0x000fe200000e0605 */
[----:B-1----:R-:W-:-:S04]  /*0380*/  IADD3 R14, P0, PT, R28, R2, RZ ;  /* 0x000000021c0e7210 */ /* 0x002fc80007f1e0ff */
[----:B------:R-:W-:Y:S01]  /*0390*/  IADD3.X R15, PT, PT, R29, R5, RZ, P0, !PT ;  /* 0x000000051d0f7210 */ /* 0x000fe200007fe4ff */
[----:B------:R-:W5:Y:S01]  /*03a0*/  LDG.E.CONSTANT R28, desc[UR8][R28.64] ;  /* 0x000000081c1c7981 */ /* 0x000f62000c1e9900 */
[----:B------:R-:W-:-:S03]  /*03b0*/  IADD3 R16, P0, PT, R14, R2, RZ ;  /* 0x000000020e107210 */ /* 0x000fc60007f1e0ff */
[----:B------:R1:W5:Y:S02]  /*03c0*/  LDG.E.CONSTANT R27, desc[UR8][R20.64] ;  /* 0x00000008141b7981 */ /* 0x000364000c1e9900 */
[----:B------:R-:W-:Y:S01]  /*03d0*/  IMAD.X R17, R15, 0x1, R5, P0 ;  /* 0x000000010f117824 */ /* 0x000fe200000e0605 */
[-C--:B0-----:R-:W-:Y:S01]  /*03e0*/  IADD3 R18, P0, PT, R16, R2.reuse, RZ ;  /* 0x0000000210127210 */ /* 0x081fe20007f1e0ff */
[----:B------:R2:W5:Y:S03]  /*03f0*/  LDG.E.CONSTANT R14, desc[UR8][R14.64] ;  /* 0x000000080e0e7981 */ /* 0x000566000c1e9900 */
[----:B------:R-:W-:Y:S01]  /*0400*/  IADD3.X R19, PT, PT, R17, R5, RZ, P0, !PT ;  /* 0x0000000511137210 */ /* 0x000fe200007fe4ff */
[----:B------:R-:W5:Y:S01]  /*0410*/  LDG.E.CONSTANT R16, desc[UR8][R16.64] ;  /* 0x0000000810107981 */ /* 0x000f62000c1e9900 */
[----:B-1----:R-:W-:-:S03]  /*0420*/  IADD3 R20, P0, PT, R18, R2, RZ ;  /* 0x0000000212147210 */ /* 0x002fc60007f1e0ff */
[----:B------:R-:W5:Y:S02]  /*0430*/  LDG.E.CONSTANT R18, desc[UR8][R18.64] ;  /* 0x0000000812127981 */ /* 0x000f64000c1e9900 */
[----:B------:R-:W-:-:S05]  /*0440*/  IMAD.X R21, R19, 0x1, R5, P0 ;  /* 0x0000000113157824 */ /* 0x000fca00000e0605 */
[----:B------:R0:W5:Y:S01]  /*0450*/  LDG.E.CONSTANT R29, desc[UR8][R20.64] ;  /* 0x00000008141d7981 */ /* 0x000162000c1e9900 */
[----:B--2---:R-:W-:Y:S01]  /*0460*/  FADD R15, R22, R23 ;  /* 0x00000017160f7221 */ /* 0x004fe20000000000 */
[----:B------:R-:W-:-:S04]  /*0470*/  IADD3 R22, P0, PT, R20, R2, RZ ;  /* 0x0000000214167210 */ /* 0x000fc80007f1e0ff */
[----:B------:R-:W-:Y:S02]  /*0480*/  IADD3.X R23, PT, PT, R21, R5, RZ, P0, !PT ;  /* 0x0000000515177210 */ /* 0x000fe400007fe4ff */
[----:B0-----:R-:W-:Y:S01]  /*0490*/  IADD3 R20, P0, PT, R22, R2, RZ ;  /* 0x0000000216147210 */ /* 0x001fe20007f1e0ff */
[----:B---3--:R-:W-:-:S04]  /*04a0*/  FADD R17, R15, R8 ;  /* 0x000000080f117221 */ /* 0x008fc80000000000 */
[----:B------:R-:W-:Y:S01]  /*04b0*/  IMAD.X R21, R23, 0x1, R5, P0 ;  /* 0x0000000117157824 */ /* 0x000fe200000e0605 */
[----:B------:R-:W2:Y:S04]  /*04c0*/  LDG.E.CONSTANT R8, desc[UR8][R22.64] ;  /* 0x0000000816087981 */ /* 0x000ea8000c1e9900 */
[----:B------:R-:W3:Y:S01]  /*04d0*/  LDG.E.CONSTANT R15, desc[UR8][R20.64] ;  /* 0x00000008140f7981 */ /* 0x000ee2000c1e9900 */
[----:B----4-:R-:W-:-:S04]  /*04e0*/  FADD R9, R17, R9 ;  /* 0x0000000911097221 */ /* 0x010fc80000000000 */
[----:B-----5:R-:W-:-:S04]  /*04f0*/  FADD R10, R9, R10 ;  /* 0x0000000a090a7221 */ /* 0x020fc80000000000 */
[----:B------:R-:W-:-:S04]  /*0500*/  FADD R11, R10, R11 ;  /* 0x0000000b0a0b7221 */ /* 0x000fc80000000000 */
[----:B------:R-:W-:-:S04]  /*0510*/  FADD R24, R11, R24 ;  /* 0x000000180b187221 */ /* 0x000fc80000000000 */
[----:B------:R-:W-:-:S04]  /*0520*/  FADD R25, R24, R25 ;  /* 0x0000001918197221 */ /* 0x000fc80000000000 */
[----:B------:R-:W-:-:S04]  /*0530*/  FADD R26, R25, R26 ;  /* 0x0000001a191a7221 */ /* 0x000fc80000000000 */
[----:B------:R-:W-:-:S04]  /*0540*/  FADD R27, R26, R27 ;  /* 0x0000001b1a1b7221 */ /* 0x000fc80000000000 */
[----:B------:R-:W-:-:S04]  /*0550*/  FADD R27, R27, R28 ;  /* 0x0000001c1b1b7221 */ /* 0x000fc80000000000 */
[----:B------:R-:W-:Y:S01]  /*0560*/  FADD R27, R27, R14 ;  /* 0x0000000e1b1b7221 */ /* 0x000fe20000000000 */
[----:B------:R-:W-:-:S03]  /*0570*/  UIADD3 UR7, UPT, UPT, UR7, 0x10, URZ ;  /* 0x0000001007077890 */ /* 0x000fc6000fffe0ff */
[----:B------:R-:W-:Y:S01]  /*0580*/  FADD R27, R27, R16 ;  /* 0x000000101b1b7221 */ /* 0x000fe20000000000 */
[----:B------:R-:W-:-:S03]  /*0590*/  UISETP.NE.AND UP1, UPT, UR7, URZ, UPT ;  /* 0x000000ff0700728c */ /* 0x000fc6000bf25270 */
[----:B------:R-:W-:-:S04]  /*05a0*/  FADD R18, R27, R18 ;  /* 0x000000121b127221 */ /* 0x000fc80000000000 */
[----:B------:R-:W-:Y:S01]  /*05b0*/  FADD R29, R18, R29 ;  /* 0x0000001d121d7221 */ /* 0x000fe20000000000 */
[----:B------:R-:W-:-:S04]  /*05c0*/  LEA R6, P0, R0, R6, 0x6 ;  /* 0x0000000600067211 */ /* 0x000fc800078030ff */
[----:B------:R-:W-:Y:S01]  /*05d0*/  IADD3.X R7, PT, PT, R7, R4, RZ, P0, !PT ;  /* 0x0000000407077210 */ /* 0x000fe200007fe4ff */
[----:B--2---:R-:W-:-:S04]  /*05e0*/  FADD R8, R29, R8 ;  /* 0x000000081d087221 */ /* 0x004fc80000000000 */
[----:B---3--:R-:W-:Y:S01]  /*05f0*/  FADD R23, R8, R15 ;  /* 0x0000000f08177221 */ /* 0x008fe20000000000 */
[----:B------:R-:W-:Y:S06]  /*0600*/  BRA.U UP1, `(.L_x_3) ;  /* 0xfffffff901f47547 */ /* 0x000fec000b83ffff */
.L_x_2:
[----:B------:R-:W-:Y:S05]  /*0610*/  BRA.U !UP0, `(.L_x_1) ;  /* 0x00000005086c7547 */ /* 0x000fea000b800000 */
[----:B------:R-:W-:Y:S02]  /*0620*/  UISETP.GE.U32.AND UP0, UPT, UR6, 0x8, UPT ;  /* 0x000000080600788c */ /* 0x000fe4000bf06070 */
[----:B------:R-:W-:-:S04]  /*0630*/  ULOP3.LUT UR7, UR5, 0x7, URZ, 0xc0, !UPT ;  /* 0x0000000705077892 */ /* 0x000fc8000f8ec0ff */
[----:B------:R-:W-:-:S03]  /*0640*/  UISETP.NE.AND UP1, UPT, UR7, URZ, UPT ;  /* 0x000000ff0700728c */ /* 0x000fc6000bf25270 */
[----:B------:R-:W-:Y:S08]  /*0650*/  BRA.U !UP0, `(.L_x_4) ;  /* 0x0000000108987547 */ /* 0x000ff0000b800000 */
[----:B------:R-:W0:Y:S01]  /*0660*/  LDCU.64 UR10, c[0x0][0x380] ;  /* 0x00007000ff0a77ac */ /* 0x000e220008000a00 */
[C---:B------:R-:W-:Y:S01]  /*0670*/  IMAD.WIDE.U32 R4, R0.reuse, UR4, R12 ;  /* 0x0000000400047c25 */ /* 0x040fe2000f8e000c */
[----:B------:R-:W-:-:S03]  /*0680*/  SHF.L.U64.HI R9, R0, 0x2, R3 ;  /* 0x0000000200097819 */ /* 0x000fc60000010203 */
[----:B------:R-:W-:Y:S02]  /*0690*/  IMAD.SHL.U32 R7, R0, 0x4, RZ ;  /* 0x0000000400077824 */ /* 0x000fe400078e00ff */
[----:B------:R-:W-:Y:S01]  /*06a0*/  IMAD R5, R3, UR4, R5 ;  /* 0x0000000403057c24 */ /* 0x000fe2000f8e0205 */
[----:B0-----:R-:W-:-:S04]  /*06b0*/  LEA R14, P1, R4, UR10, 0x2 ;  /* 0x0000000a040e7c11 */ /* 0x001fc8000f8210ff */
[-C--:B------:R-:W-:Y:S02]  /*06c0*/  IADD3 R16, P0, PT, R14, R7.reuse, RZ ;  /* 0x000000070e107210 */ /* 0x080fe40007f1e0ff */
[----:B------:R-:W-:Y:S02]  /*06d0*/  LEA.HI.X R15, R4, UR11, R5, 0x2, P1 ;  /* 0x0000000b040f7c11 */ /* 0x000fe400088f1405 */
[----:B------:R-:W-:Y:S02]  /*06e0*/  IADD3 R18, P1, PT, R16, R7, RZ ;  /* 0x0000000710127210 */ /* 0x000fe40007f3e0ff */
[----:B------:R-:W-:Y:S01]  /*06f0*/  IADD3.X R17, PT, PT, R15, R9, RZ, P0, !PT ;  /* 0x000000090f117210 */ /* 0x000fe200007fe4ff */
[----:B------:R-:W2:Y:S01]  /*0700*/  LDG.E.CONSTANT R14, desc[UR8][R14.64] ;  /* 0x000000080e0e7981 */ /* 0x000ea2000c1e9900 */
[----:B------:R-:W-:-:S03]  /*0710*/  IADD3 R20, P0, PT, R18, R7, RZ ;  /* 0x0000000712147210 */ /* 0x000fc60007f1e0ff */
[--C-:B------:R-:W-:Y:S01]  /*0720*/  IMAD.X R19, R17, 0x1, R9.reuse, P1 ;  /* 0x0000000111137824 */ /* 0x100fe200008e0609 */
[----:B------:R-:W-:Y:S01]  /*0730*/  IADD3 R10, P1, PT, R20, R7, RZ ;  /* 0x00000007140a7210 */ /* 0x000fe20007f3e0ff */
[----:B------:R-:W3:Y:S03]  /*0740*/  LDG.E.CONSTANT R17, desc[UR8][R16.64] ;  /* 0x0000000810117981 */ /* 0x000ee6000c1e9900 */
[----:B------:R-:W-:Y:S02]  /*0750*/  IADD3.X R21, PT, PT, R19, R9, RZ, P0, !PT ;  /* 0x0000000913157210 */ /* 0x000fe400007fe4ff */
[----:B------:R-:W4:Y:S01]  /*0760*/  LDG.E.CONSTANT R19, desc[UR8][R18.64] ;  /* 0x0000000812137981 */ /* 0x000f22000c1e9900 */
[----:B------:R-:W-:Y:S02]  /*0770*/  IADD3 R4, P0, PT, R10, R7, RZ ;  /* 0x000000070a047210 */ /* 0x000fe40007f1e0ff */
[----:B------:R-:W-:-:S02]  /*0780*/  IMAD.X R11, R21, 0x1, R9, P1 ;  /* 0x00000001150b7824 */ /* 0x000fc400008e0609 */
[----:B------:R-:W5:Y:S01]  /*0790*/  LDG.E.CONSTANT R21, desc[UR8][R20.64] ;  /* 0x0000000814157981 */ /* 0x000f62000c1e9900 */
[----:B------:R-:W-:Y:S02]  /*07a0*/  IADD3 R6, P1, PT, R4, R7, RZ ;  /* 0x0000000704067210 */ /* 0x000fe40007f3e0ff */
[----:B------:R-:W-:Y:S02]  /*07b0*/  IADD3.X R5, PT, PT, R11, R9, RZ, P0, !PT ;  /* 0x000000090b057210 */ /* 0x000fe400007fe4ff */
[----:B------:R-:W5:Y:S01]  /*07c0*/  LDG.E.CONSTANT R11, desc[UR8][R10.64] ;  /* 0x000000080a0b7981 */ /* 0x000f62000c1e9900 */
[----:B------:R-:W-:Y:S02]  /*07d0*/  IADD3 R8, P0, PT, R6, R7, RZ ;  /* 0x0000000706087210 */ /* 0x000fe40007f1e0ff */
[----:B------:R-:W-:Y:S01]  /*07e0*/  IMAD.X R7, R5, 0x1, R9, P1 ;  /* 0x0000000105077824 */ /* 0x000fe200008e0609 */
[----:B------:R-:W5:Y:S04]  /*07f0*/  LDG.E.CONSTANT R4, desc[UR8][R4.64] ;  /* 0x0000000804047981 */ /* 0x000f68000c1e9900 */
[----:B------:R-:W-:Y:S01]  /*0800*/  IADD3.X R9, PT, PT, R7, R9, RZ, P0, !PT ;  /* 0x0000000907097210 */ /* 0x000fe200007fe4ff */
[----:B------:R-:W5:Y:S04]  /*0810*/  LDG.E.CONSTANT R6, desc[UR8][R6.64] ;  /* 0x0000000806067981 */ /* 0x000f68000c1e9900 */
[----:B------:R-:W5:Y:S01]  /*0820*/  LDG.E.CONSTANT R8, desc[UR8][R8.64] ;  /* 0x0000000808087981 */ /* 0x000f62000c1e9900 */
[----:B------:R-:W-:Y:S01]  /*0830*/  UIADD3 UR4, UPT, UPT, UR4, 0x8, URZ ;  /* 0x0000000804047890 */ /* 0x000fe2000fffe0ff */
[----:B--2---:R-:W-:-:S04]  /*0840*/  FADD R14, R23, R14 ;  /* 0x0000000e170e7221 */ /* 0x004fc80000000000 */
[----:B---3--:R-:W-:-:S04]  /*0850*/  FADD R14, R14, R17 ;  /* 0x000000110e0e7221 */ /* 0x008fc80000000000 */
[----:B----4-:R-:W-:-:S04]  /*0860*/  FADD R14, R14, R19 ;  /* 0x000000130e0e7221 */ /* 0x010fc80000000000 */
[----:B-----5:R-:W-:-:S04]  /*0870*/  FADD R14, R14, R21 ;  /* 0x000000150e0e7221 */ /* 0x020fc80000000000 */
[----:B------:R-:W-:-:S04]  /*0880*/  FADD R11, R14, R11 ;  /* 0x0000000b0e0b7221 */ /* 0x000fc80000000000 */
[----:B------:R-:W-:-:S04]  /*0890*/  FADD R11, R11, R4 ;  /* 0x000000040b0b7221 */ /* 0x000fc80000000000 */
[----:B------:R-:W-:-:S04]  /*08a0*/  FADD R11, R11, R6 ;  /* 0x000000060b0b7221 */ /* 0x000fc80000000000 */
[----:B------:R-:W-:-:S07]  /*08b0*/  FADD R23, R11, R8 ;  /* 0x000000080b177221 */ /* 0x000fce0000000000 */
.L_x_4:
[----:B------:R-:W-:Y:S05]  /*08c0*/  BRA.U !UP1, `(.L_x_1) ;  /* 0x0000000109c07547 */ /* 0x000fea000b800000 */
[----:B------:R-:W-:Y:S02]  /*08d0*/  UISETP.GE.U32.AND UP0, UPT, UR7, 0x4, UPT ;  /* 0x000000040700788c */ /* 0x000fe4000bf06070 */
[----:B------:R-:W-:-:S04]  /*08e0*/  ULOP3.LUT UR5, UR5, 0x3, URZ, 0xc0, !UPT ;  /* 0x0000000305057892 */ /* 0x000fc8000f8ec0ff */
[----:B------:R-:W-:-:S03]  /*08f0*/  UISETP.NE.AND UP1, UPT, UR5, URZ, UPT ;  /* 0x000000ff0500728c */ /* 0x000fc6000bf25270 */
[----:B------:R-:W-:Y:S08]  /*0900*/  BRA.U !UP0, `(.L_x_5) ;  /* 0x0000000108607547 */ /* 0x000ff0000b800000 */
[----:B------:R-:W0:Y:S01]  /*0910*/  LDCU.64 UR6, c[0x0][0x380] ;  /* 0x00007000ff0677ac */ /* 0x000e220008000a00 */
[----:B------:R-:W-:Y:S01]  /*0920*/  MOV R5, R13 ;  /* 0x0000000d00057202 */ /* 0x000fe20000000f00 */
[----:B------:R-:W-:Y:S01]  /*0930*/  IMAD.MOV.U32 R4, RZ, RZ, R12 ;  /* 0x000000ffff047224 */ /* 0x000fe200078e000c */
[C---:B------:R-:W-:Y:S01]  /*0940*/  SHF.L.U64.HI R11, R0.reuse, 0x2, R3 ;  /* 0x00000002000b7819 */ /* 0x040fe20000010203 */
[C---:B------:R-:W-:Y:S02]  /*0950*/  IMAD.SHL.U32 R15, R0.reuse, 0x4, RZ ;  /* 0x00000004000f7824 */ /* 0x040fe400078e00ff */
[----:B------:R-:W-:-:S04]  /*0960*/  IMAD.WIDE.U32 R4, R0, UR4, R4 ;  /* 0x0000000400047c25 */ /* 0x000fc8000f8e0004 */
        /* <DEDUP_REMOVED lines=8> */
[----:B------:R-:W-:Y:S01]  /*09f0*/  IMAD.X R5, R9, 0x1, R11, P1 ;  /* 0x0000000109057824 */ /* 0x000fe200008e060b */
[----:B------:R-:W3:Y:S04]  /*0a00*/  LDG.E.CONSTANT R8, desc[UR8][R8.64] ;  /* 0x0000000808087981 */ /* 0x000ee8000c1e9900 */
[----:B------:R-:W-:Y:S01]  /*0a10*/  IADD3.X R11, PT, PT, R5, R11, RZ, P0, !PT ;  /* 0x0000000b050b7210 */ /* 0x000fe200007fe4ff */
[----:B------:R-:W4:Y:S04]  /*0a20*/  LDG.E.CONSTANT R4, desc[UR8][R4.64] ;  /* 0x0000000804047981 */ /* 0x000f28000c1e9900 */
[----:B------:R-:W5:Y:S01]  /*0a30*/  LDG.E.CONSTANT R10, desc[UR8][R10.64] ;  /* 0x000000080a0a7981 */ /* 0x000f62000c1e9900 */
[----:B------:R-:W-:Y:S01]  /*0a40*/  UIADD3 UR4, UPT, UPT, UR4, 0x4, URZ ;  /* 0x0000000404047890 */ /* 0x000fe2000fffe0ff */
[----:B--2---:R-:W-:-:S04]  /*0a50*/  FADD R23, R23, R6 ;  /* 0x0000000617177221 */ /* 0x004fc80000000000 */
[----:B---3--:R-:W-:-:S04]  /*0a60*/  FADD R23, R23, R8 ;  /* 0x0000000817177221 */ /* 0x008fc80000000000 */
[----:B----4-:R-:W-:-:S04]  /*0a70*/  FADD R23, R23, R4 ;  /* 0x0000000417177221 */ /* 0x010fc80000000000 */
[----:B-----5:R-:W-:-:S07]  /*0a80*/  FADD R23, R23, R10 ;  /* 0x0000000a17177221 */ /* 0x020fce0000000000 */
.L_x_5:
[----:B------:R-:W-:Y:S05]  /*0a90*/  BRA.U !UP1, `(.L_x_1) ;  /* 0x00000001094c7547 */ /* 0x000fea000b800000 */
[----:B------:R-:W0:Y:S01]  /*0aa0*/  LDCU.64 UR6, c[0x0][0x380] ;  /* 0x00007000ff0677ac */ /* 0x000e220008000a00 */
[----:B------:R-:W-:Y:S01]  /*0ab0*/  MOV R5, R13 ;  /* 0x0000000d00057202 */ /* 0x000fe20000000f00 */
[----:B------:R-:W-:Y:S02]  /*0ac0*/  IMAD.MOV.U32 R4, RZ, RZ, R12 ;  /* 0x000000ffff047224 */ /* 0x000fe400078e000c */
[----:B------:R-:W-:Y:S01]  /*0ad0*/  IMAD R9, R3, UR4, RZ ;  /* 0x0000000403097c24 */ /* 0x000fe2000f8e02ff */
[----:B------:R-:W-:Y:S01]  /*0ae0*/  UIADD3 UR5, UPT, UPT, -UR5, URZ, URZ ;  /* 0x000000ff05057290 */ /* 0x000fe2000fffe1ff */
[----:B------:R-:W-:-:S04]  /*0af0*/  IMAD.WIDE.U32 R4, R0, UR4, R4 ;  /* 0x0000000400047c25 */ /* 0x000fc8000f8e0004 */
[----:B------:R-:W-:Y:S01]  /*0b00*/  IMAD.IADD R5, R5, 0x1, R9 ;  /* 0x0000000105057824 */ /* 0x000fe200078e0209 */
[----:B------:R-:W-:Y:S02]  /*0b10*/  SHF.L.U64.HI R9, R0, 0x2, R3 ;  /* 0x0000000200097819 */ /* 0x000fe40000010203 */
[----:B0-----:R-:W-:-:S04]  /*0b20*/  LEA R7, P0, R4, UR6, 0x2 ;  /* 0x0000000604077c11 */ /* 0x001fc8000f8010ff */
[----:B------:R-:W-:-:S09]  /*0b30*/  LEA.HI.X R4, R4, UR7, R5, 0x2, P0 ;  /* 0x0000000704047c11 */ /* 0x000fd200080f1405 */
.L_x_6:
[----:B------:R-:W-:Y:S01]  /*0b40*/  MOV R2, R7 ;  /* 0x0000000700027202 */ /* 0x000fe20000000f00 */
[----:B------:R-:W-:-:S05]  /*0b50*/  IMAD.MOV.U32 R3, RZ, RZ, R4 ;  /* 0x000000ffff037224 */ /* 0x000fca00078e0004 */
[----:B------:R-:W2:Y:S01]  /*0b60*/  LDG.E.CONSTANT R2, desc[UR8][R2.64] ;  /* 0x0000000802027981 */ /* 0x000ea2000c1e9900 */
[----:B------:R-:W-:Y:S01]  /*0b70*/  UIADD3 UR5, UPT, UPT, UR5, 0x1, URZ ;  /* 0x0000000105057890 */ /* 0x000fe2000fffe0ff */
[----:B------:R-:W-:-:S03]  /*0b80*/  LEA R7, P0, R0, R7, 0x2 ;  /* 0x0000000700077211 */ /* 0x000fc600078010ff */
[----:B------:R-:W-:Y:S01]  /*0b90*/  UISETP.NE.AND UP0, UPT, UR5, URZ, UPT ;  /* 0x000000ff0500728c */ /* 0x000fe2000bf05270 */
[----:B------:R-:W-:Y:S01]  /*0ba0*/  IADD3.X R4, PT, PT, R4, R9, RZ, P0, !PT ;  /* 0x0000000904047210 */ /* 0x000fe200007fe4ff */
[----:B--2---:R-:W-:-:S07]  /*0bb0*/  FADD R23, R2, R23 ;  /* 0x0000001702177221 */ /* 0x004fce0000000000 */
[----:B------:R-:W-:Y:S05]  /*0bc0*/  BRA.U UP0, `(.L_x_6) ;  /* 0xfffffffd00dc7547 */ /* 0x000fea000b83ffff */
.L_x_1:
[----:B------:R-:W0:Y:S02]  /*0bd0*/  LDC.64 R2, c[0x0][0x388] ;  /* 0x0000e200ff027b82 */ /* 0x000e240000000a00 */
[----:B0-----:R-:W-:-:S05]  /*0be0*/  IMAD.WIDE R12, R12, 0x4, R2 ;  /* 0x000000040c0c7825 */ /* 0x001fca00078e0202 */
[----:B------:R-:W-:Y:S01]  /*0bf0*/  STG.E desc[UR8][R12.64], R23 ;  /* 0x000000170c007986 */ /* 0x000fe2000c101908 */
[----:B------:R-:W-:Y:S05]  /*0c00*/  EXIT ;  /* 0x000000000000794d */ /* 0x000fea0003800000 */
.L_x_7:
        /* <DEDUP_REMOVED lines=15> */
.L_x_60:


//--------------------- .text._Z14grad_b2_kernelPKfPfii --------------------------
	.section	.text._Z14grad_b2_kernelPKfPfii,"ax",@progbits
	.align	128
        .global         _Z14grad_b2_kernelPKfPfii
        .type           _Z14grad_b2_kernelPKfPfii,@function
        .size           _Z14grad_b2_kernelPKfPfii,(.L_x_61 - _Z14grad_b2_kernelPKfPfii)
        .other          _Z14grad_b2_kernelPKfPfii,@"STO_CUDA_ENTRY STV_DEFAULT"
_Z14grad_b2_kernelPKfPfii:
.text._Z14grad_b2_kernelPKfPfii:
        /* <DEDUP_REMOVED lines=30> */
.L_x_10:
        /* <DEDUP_REMOVED lines=67> */
.L_x_9:
        /* <DEDUP_REMOVED lines=43> */
.L_x_11:
        /* <DEDUP_REMOVED lines=29> */
.L_x_12:
        /* <DEDUP_REMOVED lines=11> */
.L_x_13:
        /* <DEDUP_REMOVED lines=9> */
.L_x_8:
[----:B------:R-:W0:Y:S02]  /*0bd0*/  LDC.64 R2, c[0x0][0x388] ;  /* 0x0000e200ff027b82 */ /* 0x000e240000000a00 */
[----:B0-----:R-:W-:-:S05]  /*0be0*/  IMAD.WIDE R12, R12, 0x4, R2 ;  /* 0x000000040c0c7825 */ /* 0x001fca00078e0202 */
[----:B------:R-:W-:Y:S01]  /*0bf0*/  STG.E desc[UR8][R12.64], R23 ;  /* 0x000000170c007986 */ /* 0x000fe2000c101908 */
[----:B------:R-:W-:Y:S05]  /*0c00*/  EXIT ;  /* 0x000000000000794d */ /* 0x000fea0003800000 */
.L_x_14:
        /* <DEDUP_REMOVED lines=15> */
.L_x_61:


//--------------------- .text._Z14grad_W1_kernelPKfS0_Pfiii --------------------------
	.section	.text._Z14grad_W1_kernelPKfS0_Pfiii,"ax",@progbits
	.align	128
        .global         _Z14grad_W1_kernelPKfS0_Pfiii
        .type           _Z14grad_W1_kernelPKfS0_Pfiii,@function
        .size           _Z14grad_W1_kernelPKfS0_Pfiii,(.L_x_62 - _Z14grad_W1_kernelPKfS0_Pfiii)
        .other          _Z14grad_W1_kernelPKfS0_Pfiii,@"STO_CUDA_ENTRY STV_DEFAULT"
_Z14grad_W1_kernelPKfS0_Pfiii:
.text._Z14grad_W1_kernelPKfS0_Pfiii:
[----:B------:R-:W-:Y:S01]  /*0000*/  LDC R1, c[0x0][0x37c] ;  /* 0x0000df00ff017b82 */ /* 0x000fe20000000800 */
[----:B------:R-:W0:Y:S07]  /*0010*/  S2R R2, SR_TID.X ;  /* 0x0000000000027919 */ /* 0x000e2e0000002100 */
[----:B------:R-:W0:Y:S08]  /*0020*/  S2UR UR4, SR_CTAID.X ;  /* 0x00000000000479c3 */ /* 0x000e300000002500 */
[----:B------:R-:W0:Y:S08]  /*0030*/  LDC R13, c[0x0][0x360] ;  /* 0x0000d800ff0d7b82 */ /* 0x000e300000000800 */
[----:B------:R-:W1:Y:S08]  /*0040*/  LDC R0, c[0x0][0x3a0] ;  /* 0x0000e800ff007b82 */ /* 0x000e700000000800 */
[----:B------:R-:W1:Y:S01]  /*0050*/  LDC R3, c[0x0][0x39c] ;  /* 0x0000e700ff037b82 */ /* 0x000e620000000800 */
[----:B0-----:R-:W-:-:S02]  /*0060*/  IMAD R13, R13, UR4, R2 ;  /* 0x000000040d0d7c24 */ /* 0x001fc4000f8e0202 */
[----:B-1----:R-:W-:-:S05]  /*0070*/  IMAD R2, R0, R3, RZ ;  /* 0x0000000300027224 */ /* 0x002fca00078e02ff */
[----:B------:R-:W-:-:S13]  /*0080*/  ISETP.GE.AND P0, PT, R13, R2, PT ;  /* 0x000000020d00720c */ /* 0x000fda0003f06270 */
[----:B------:R-:W-:Y:S05]  /*0090*/  @P0 EXIT ;  /* 0x000000000000094d */ /* 0x000fea0003800000 */
[----:B------:R-:W-:Y:S01]  /*00a0*/  IABS R6, R0 ;  /* 0x0000000000067213 */ /* 0x000fe20000000000 */
[----:B------:R-:W0:Y:S01]  /*00b0*/  LDCU UR5, c[0x0][0x398] ;  /* 0x00007300ff0577ac */ /* 0x000e220008000800 */
[----:B------:R-:W-:Y:S01]  /*00c0*/  IABS R8, R13 ;  /* 0x0000000d00087213 */ /* 0x000fe20000000000 */
[----:B------:R-:W-:Y:S01]  /*00d0*/  IMAD.MOV.U32 R16, RZ, RZ, RZ ;  /* 0x000000ffff107224 */ /* 0x000fe200078e00ff */
[----:B------:R-:W1:Y:S01]  /*00e0*/  I2F.RP R2, R6 ;  /* 0x0000000600027306 */ /* 0x000e620000209400 */
[----:B------:R-:W2:Y:S07]  /*00f0*/  LDCU.64 UR8, c[0x0][0x358] ;  /* 0x00006b00ff0877ac */ /* 0x000eae0008000a00 */
[----:B-1----:R-:W1:Y:S01]  /*0100*/  MUFU.RCP R2, R2 ;  /* 0x0000000200027308 */ /* 0x002e620000001000 */
[----:B0-----:R-:W-:Y:S01]  /*0110*/  UISETP.GE.AND UP0, UPT, UR5, 0x1, UPT ;  /* 0x000000010500788c */ /* 0x001fe2000bf06270 */
[----:B-1----:R-:W-:-:S06]  /*0120*/  VIADD R4, R2, 0xffffffe ;  /* 0x0ffffffe02047836 */ /* 0x002fcc0000000000 */
[----:B------:R0:W1:Y:S02]  /*0130*/  F2I.FTZ.U32.TRUNC.NTZ R5, R4 ;  /* 0x0000000400057305 */ /* 0x000064000021f000 */
[----:B0-----:R-:W-:Y:S02]  /*0140*/  IMAD.MOV.U32 R4, RZ, RZ, RZ ;  /* 0x000000ffff047224 */ /* 0x001fe400078e00ff */
[----:B-1----:R-:W-:-:S04]  /*0150*/  IMAD.MOV R7, RZ, RZ, -R5 ;  /* 0x000000ffff077224 */ /* 0x002fc800078e0a05 */
[----:B------:R-:W-:-:S04]  /*0160*/  IMAD R7, R7, R6, RZ ;  /* 0x0000000607077224 */ /* 0x000fc800078e02ff */
[----:B------:R-:W-:Y:S01]  /*0170*/  IMAD.HI.U32 R5, R5, R7, R4 ;  /* 0x0000000705057227 */ /* 0x000fe200078e0004 */
[----:B------:R-:W-:-:S03]  /*0180*/  LOP3.LUT R4, R13, R0, RZ, 0x3c, !PT ;  /* 0x000000000d047212 */ /* 0x000fc600078e3cff */
[----:B------:R-:W-:Y:S01]  /*0190*/  IMAD.MOV.U32 R7, RZ, RZ, R8 ;  /* 0x000000ffff077224 */ /* 0x000fe200078e0008 */
[----:B------:R-:W-:-:S03]  /*01a0*/  ISETP.GE.AND P1, PT, R4, RZ, PT ;  /* 0x000000ff0400720c */ /* 0x000fc60003f26270 */
[----:B------:R-:W-:-:S05]  /*01b0*/  IMAD.HI.U32 R2, R5, R7, RZ ;  /* 0x0000000705027227 */ /* 0x000fca00078e00ff */
[----:B------:R-:W-:-:S05]  /*01c0*/  IADD3 R5, PT, PT, -R2, RZ, RZ ;  /* 0x000000ff02057210 */ /* 0x000fca0007ffe1ff */
[----:B------:R-:W-:-:S05]  /*01d0*/  IMAD R5, R6, R5, R7 ;  /* 0x0000000506057224 */ /* 0x000fca00078e0207 */
[----:B------:R-:W-:-:S13]  /*01e0*/  ISETP.GT.U32.AND P2, PT, R6, R5, PT ;  /* 0x000000050600720c */ /* 0x000fda0003f44070 */
[----:B------:R-:W-:Y:S02]  /*01f0*/  @!P2 IMAD.IADD R5, R5, 0x1, -R6 ;  /* 0x000000010505a824 */ /* 0x000fe400078e0a06 */
[----:B------:R-:W-:Y:S01]  /*0200*/  @!P2 VIADD R2, R2, 0x1 ;  /* 0x000000010202a836 */ /* 0x000fe20000000000 */
[----:B------:R-:W-:Y:S02]  /*0210*/  ISETP.NE.AND P2, PT, R0, RZ, PT ;  /* 0x000000ff0000720c */ /* 0x000fe40003f45270 */
[----:B------:R-:W-:-:S13]  /*0220*/  ISETP.GE.U32.AND P0, PT, R5, R6, PT ;  /* 0x000000060500720c */ /* 0x000fda0003f06070 */
[----:B------:R-:W-:-:S05]  /*0230*/  @P0 VIADD R2, R2, 0x1 ;  /* 0x0000000102020836 */ /* 0x000fca0000000000 */
[----:B------:R-:W-:Y:S02]  /*0240*/  @!P1 IADD3 R2, PT, PT, -R2, RZ, RZ ;  /* 0x000000ff02029210 */ /* 0x000fe40007ffe1ff */
[----:B------:R-:W-:-:S05]  /*0250*/  @!P2 LOP3.LUT R2, RZ, R0, RZ, 0x33, !PT ;  /* 0x00000000ff02a212 */ /* 0x000fca00078e33ff */
[----:B------:R-:W-:-:S04]  /*0260*/  IMAD.MOV R12, RZ, RZ, -R2 ;  /* 0x000000ffff0c7224 */ /* 0x000fc800078e0a02 */
[----:B------:R-:W-:Y:S01]  /*0270*/  IMAD R12, R0, R12, R13 ;  /* 0x0000000c000c7224 */ /* 0x000fe200078e020d */
[----:B--2---:R-:W-:Y:S06]  /*0280*/  BRA.U !UP0, `(.L_x_15) ;  /* 0x0000000908c47547 */ /* 0x004fec000b800000 */
[----:B------:R-:W-:Y:S01]  /*0290*/  UISETP.GE.U32.AND UP1, UPT, UR5, 0x8, UPT ;  /* 0x000000080500788c */ /* 0x000fe2000bf26070 */
[----:B------:R-:W-:Y:S01]  /*02a0*/  SHF.R.S32.HI R4, RZ, 0x1f, R3 ;  /* 0x0000001fff047819 */ /* 0x000fe20000011403 */
[----:B------:R-:W-:Y:S01]  /*02b0*/  ULOP3.LUT UR6, UR5, 0x7, URZ, 0xc0, !UPT ;  /* 0x0000000705067892 */ /* 0x000fe2000f8ec0ff */
[----:B------:R-:W-:Y:S01]  /*02c0*/  SHF.R.S32.HI R15, RZ, 0x1f, R2 ;  /* 0x0000001fff0f7819 */ /* 0x000fe20000011402 */
[----:B------:R-:W-:Y:S01]  /*02d0*/  IMAD.MOV.U32 R16, RZ, RZ, RZ ;  /* 0x000000ffff107224 */ /* 0x000fe200078e00ff */
[----:B------:R-:W-:Y:S01]  /*02e0*/  SHF.R.S32.HI R7, RZ, 0x1f, R0 ;  /* 0x0000001fff077819 */ /* 0x000fe20000011400 */
[----:B------:R-:W-:Y:S01]  /*02f0*/  UMOV UR4, URZ ;  /* 0x000000ff00047c82 */ /* 0x000fe20008000000 */
[----:B------:R-:W-:Y:S01]  /*0300*/  SHF.R.S32.HI R13, RZ, 0x1f, R12 ;  /* 0x0000001fff0d7819 */ /* 0x000fe2000001140c */
[----:B------:R-:W-:Y:S01]  /*0310*/  UISETP.NE.AND UP0, UPT, UR6, URZ, UPT ;  /* 0x000000ff0600728c */ /* 0x000fe2000bf05270 */
[----:B------:R-:W-:Y:S10]  /*0320*/  BRA.U !UP1, `(.L_x_16) ;  /* 0x0000000509347547 */ /* 0x000ff4000b800000 */
[----:B------:R-:W0:Y:S01]  /*0330*/  LDCU.128 UR12, c[0x0][0x380] ;  /* 0x00007000ff0c77ac */ /* 0x000e220008000c00 */
[----:B------:R-:W-:Y:S01]  /*0340*/  HFMA2 R16, -RZ, RZ, 0, 0 ;  /* 0x00000000ff107431 */ /* 0x000fe200000001ff */
[C-C-:B------:R-:W-:Y:S01]  /*0350*/  SHF.L.U64.HI R22, R3.reuse, 0x2, R4.reuse ;  /* 0x0000000203167819 */ /* 0x140fe20000010204 */
[C---:B------:R-:W-:Y:S01]  /*0360*/  IMAD.SHL.U32 R11, R3.reuse, 0x4, RZ ;  /* 0x00000004030b7824 */ /* 0x040fe200078e00ff */
[----:B------:R-:W-:Y:S01]  /*0370*/  ULOP3.LUT UR4, UR5, 0x7ffffff8, URZ, 0xc0, !UPT ;  /* 0x7ffffff805047892 */ /* 0x000fe2000f8ec0ff */
[C-C-:B------:R-:W-:Y:S01]  /*0380*/  SHF.L.U64.HI R23, R0.reuse, 0x2, R7.reuse ;  /* 0x0000000200177819 */ /* 0x140fe20000010207 */
[C---:B------:R-:W-:Y:S01]  /*0390*/  IMAD.SHL.U32 R25, R0.reuse, 0x4, RZ ;  /* 0x0000000400197824 */ /* 0x040fe200078e00ff */
[----:B------:R-:W-:Y:S01]  /*03a0*/  SHF.L.U64.HI R24, R0, 0x5, R7 ;  /* 0x0000000500187819 */ /* 0x000fe20000010207 */
[----:B------:R-:W-:Y:S01]  /*03b0*/  UIADD3 UR7, UPT, UPT, -UR4, URZ, URZ ;  /* 0x000000ff04077290 */ /* 0x000fe2000fffe1ff */
[----:B------:R-:W-:Y:S02]  /*03c0*/  SHF.L.U64.HI R10, R3, 0x5, R4 ;  /* 0x00000005030a7819 */ /* 0x000fe40000010204 */
[----:B0-----:R-:W-:-:S02]  /*03d0*/  LEA R8, P0, R12, UR14, 0x2 ;  /* 0x0000000e0c087c11 */ /* 0x001fc4000f8010ff */
[----:B------:R-:W-:Y:S02]  /*03e0*/  LEA R6, P1, R2, UR12, 0x2 ;  /* 0x0000000c02067c11 */ /* 0x000fe4000f8210ff */
[----:B------:R-:W-:Y:S02]  /*03f0*/  LEA.HI.X R5, R12, UR15, R13, 0x2, P0 ;  /* 0x0000000f0c057c11 */ /* 0x000fe400080f140d */
[----:B------:R-:W-:-:S09]  /*0400*/  LEA.HI.X R9, R2, UR13, R15, 0x2, P1 ;  /* 0x0000000d02097c11 */ /* 0x000fd200088f140f */
.L_x_17:
[----:B------:R-:W-:Y:S01]  /*0410*/  IMAD.MOV.U32 R28, RZ, RZ, R8 ;  /* 0x000000ffff1c7224 */ /* 0x000fe200078e0008 */
[----:B------:R-:W-:Y:S01]  /*0420*/  MOV R27, R9 ;  /* 0x00000009001b7202 */ /* 0x000fe20000000f00 */
[----:B------:R-:W-:Y:S02]  /*0430*/  IMAD.MOV.U32 R26, RZ, RZ, R6 ;  /* 0x000000ffff1a7224 */ /* 0x000fe400078e0006 */
[----:B------:R-:W-:-:S03]  /*0440*/  IMAD.MOV.U32 R29, RZ, RZ, R5 ;  /* 0x000000ffff1d7224 */ /* 0x000fc600078e0005 */
[----:B------:R0:W2:Y:S04]  /*0450*/  LDG.E.CONSTANT R17, desc[UR8][R26.64] ;  /* 0x000000081a117981 */ /* 0x0000a8000c1e9900 */
[----:B------:R-:W2:Y:S01]  /*0460*/  LDG.E.CONSTANT R28, desc[UR8][R28.64] ;  /* 0x000000081c1c7981 */ /* 0x000ea2000c1e9900 */
[----:B------:R-:W-:Y:S02]  /*0470*/  IADD3 R18, P0, PT, R6, R11, RZ ;  /* 0x0000000b06127210 */ /* 0x000fe40007f1e0ff */
[----:B------:R-:W-:-:S03]  /*0480*/  IADD3 R20, P1, PT, R8, R25, RZ ;  /* 0x0000001908147210 */ /* 0x000fc60007f3e0ff */
[----:B------:R-:W-:Y:S01]  /*0490*/  IMAD.X R19, R9, 0x1, R22, P0 ;  /* 0x0000000109137824 */ /* 0x000fe200000e0616 */
[----:B------:R-:W-:Y:S02]  /*04a0*/  IADD3.X R21, PT, PT, R5, R23, RZ, P1, !PT ;  /* 0x0000001705157210 */ /* 0x000fe40000ffe4ff */
[----:B0-----:R-:W-:Y:S01]  /*04b0*/  IADD3 R26, P0, PT, R18, R11, RZ ;  /* 0x0000000b121a7210 */ /* 0x001fe20007f1e0ff */
[----:B--2---:R-:W-:Y:S02]  /*04c0*/  FFMA R16, R17, R28, R16 ;  /* 0x0000001c11107223 */ /* 0x004fe40000000010 */
[----:B------:R0:W2:Y:S04]  /*04d0*/  LDG.E.CONSTANT R17, desc[UR8][R18.64] ;  /* 0x0000000812117981 */ /* 0x0000a8000c1e9900 */
[----:B------:R-:W2:Y:S01]  /*04e0*/  LDG.E.CONSTANT R28, desc[UR8][R20.64] ;  /* 0x00000008141c7981 */ /* 0x000ea2000c1e9900 */
[----:B------:R-:W-:Y:S01]  /*04f0*/  IMAD.X R27, R19, 0x1, R22, P0 ;  /* 0x00000001131b7824 */ /* 0x000fe200000e0616 */
[----:B0-----:R-:W-:-:S05]  /*0500*/  IADD3 R18, P1, PT, R20, R25, RZ ;  /* 0x0000001914127210 */ /* 0x001fca0007f3e0ff */
[----:B------:R-:W-:-:S05]  /*0510*/  IMAD.X R19, R21, 0x1, R23, P1 ;  /* 0x0000000115137824 */ /* 0x000fca00008e0617 */
[----:B------:R-:W3:Y:S01]  /*0520*/  LDG.E.CONSTANT R20, desc[UR8][R18.64] ;  /* 0x0000000812147981 */ /* 0x000ee2000c1e9900 */
[----:B--2---:R-:W-:-:S03]  /*0530*/  FFMA R16, R17, R28, R16 ;  /* 0x0000001c11107223 */ /* 0x004fc60000000010 */
[----:B------:R0:W3:Y:S01]  /*0540*/  LDG.E.CONSTANT R17, desc[UR8][R26.64] ;  /* 0x000000081a117981 */ /* 0x0000e2000c1e9900 */
[----:B------:R-:W-:-:S05]  /*0550*/  IADD3 R28, P0, PT, R26, R11, RZ ;  /* 0x0000000b1a1c7210 */ /* 0x000fca0007f1e0ff */
[----:B------:R-:W-:Y:S01]  /*0560*/  IMAD.X R29, R27, 0x1, R22, P0 ;  /* 0x000000011b1d7824 */ /* 0x000fe200000e0616 */
[----:B0-----:R-:W-:-:S04]  /*0570*/  IADD3 R26, P1, PT, R18, R25, RZ ;  /* 0x00000019121a7210 */ /* 0x001fc80007f3e0ff */
[----:B------:R-:W-:-:S05]  /*0580*/  IADD3.X R27, PT, PT, R19, R23, RZ, P1, !PT ;  /* 0x00000017131b7210 */ /* 0x000fca0000ffe4ff */
[----:B------:R-:W2:Y:S01]  /*0590*/  LDG.E.CONSTANT R18, desc[UR8][R26.64] ;  /* 0x000000081a127981 */ /* 0x000ea2000c1e9900 */
[----:B---3--:R-:W-:-:S03]  /*05a0*/  FFMA R16, R17, R20, R16 ;  /* 0x0000001411107223 */ /* 0x008fc60000000010 */
[----:B------:R0:W2:Y:S01]  /*05b0*/  LDG.E.CONSTANT R17, desc[UR8][R28.64] ;  /* 0x000000081c117981 */ /* 0x0000a2000c1e9900 */
[----:B------:R-:W-:-:S05]  /*05c0*/  IADD3 R20, P0, PT, R28, R11, RZ ;  /* 0x0000000b1c147210 */ /* 0x000fca0007f1e0ff */
[----:B------:R-:W-:Y:S01]  /*05d0*/  IMAD.X R21, R29, 0x1, R22, P0 ;  /* 0x000000011d157824 */ /* 0x000fe200000e0616 */
[----:B0-----:R-:W-:-:S05]  /*05e0*/  IADD3 R28, P1, PT, R26, R25, RZ ;  /* 0x000000191a1c7210 */ /* 0x001fca0007f3e0ff */
[----:B------:R-:W-:Y:S02]  /*05f0*/  IMAD.X R29, R27, 0x1, R23, P1 ;  /* 0x000000011b1d7824 */ /* 0x000fe400008e0617 */
[----:B--2---:R-:W-:Y:S01]  /*0600*/  FFMA R26, R17, R18, R16 ;  /* 0x00000012111a7223 */ /* 0x004fe20000000010 */
[----:B------:R-:W-:Y:S01]  /*0610*/  IADD3 R18, P0, PT, R20, R11, RZ ;  /* 0x0000000b14127210 */ /* 0x000fe20007f1e0ff */
[----:B------:R0:W2:Y:S04]  /*0620*/  LDG.E.CONSTANT R17, desc[UR8][R20.64] ;  /* 0x0000000814117981 */ /* 0x0000a8000c1e9900 */
[----:B------:R-:W2:Y:S01]  /*0630*/  LDG.E.CONSTANT R16, desc[UR8][R28.64] ;  /* 0x000000081c107981 */ /* 0x000ea2000c1e9900 */
[----:B------:R-:W-:Y:S01]  /*0640*/  IMAD.X R19, R21, 0x1, R22, P0 ;  /* 0x0000000115137824 */ /* 0x000fe200000e0616 */
[----:B0-----:R-:W-:-:S04]  /*0650*/  IADD3 R20, P1, PT, R28, R25, RZ ;  /* 0x000000191c147210 */ /* 0x001fc80007f3e0ff */
[----:B------:R0:W3:Y:S01]  /*0660*/  LDG.E.CONSTANT R27, desc[UR8][R18.64] ;  /* 0x00000008121b7981 */ /* 0x0000e2000c1e9900 */
[----:B------:R-:W-:-:S05]  /*0670*/  IADD3.X R21, PT, PT, R29, R23, RZ, P1, !PT ;  /* 0x000000171d157210 */ /* 0x000fca0000ffe4ff */
[----:B------:R1:W3:Y:S01]  /*0680*/  LDG.E.CONSTANT R28, desc[UR8][R20.64] ;  /* 0x00000008141c7981 */ /* 0x0002e2000c1e9900 */
[----:B--2---:R-:W-:Y:S01]  /*0690*/  FFMA R26, R17, R16, R26 ;  /* 0x00000010111a7223 */ /* 0x004fe2000000001a */
[----:B------:R-:W-:Y:S02]  /*06a0*/  IADD3 R16, P0, PT, R18, R11, RZ ;  /* 0x0000000b12107210 */ /* 0x000fe40007f1e0ff */
[----:B0-----:R-:W-:-:S03]  /*06b0*/  IADD3 R18, P1, PT, R20, R25, RZ ;  /* 0x0000001914127210 */ /* 0x001fc60007f3e0ff */
[----:B------:R-:W-:Y:S02]  /*06c0*/  IMAD.X R17, R19, 0x1, R22, P0 ;  /* 0x0000000113117824 */ /* 0x000fe400000e0616 */
[----:B------:R-:W-:Y:S01]  /*06d0*/  IMAD.X R19, R21, 0x1, R23, P1 ;  /* 0x0000000115137824 */ /* 0x000fe200008e0617 */
[----:B-1----:R-:W-:Y:S01]  /*06e0*/  IADD3 R20, P1, PT, R18, R25, RZ ;  /* 0x0000001912147210 */ /* 0x002fe20007f3e0ff */
[----:B---3--:R-:W-:Y:S02]  /*06f0*/  FFMA R26, R27, R28, R26 ;  /* 0x0000001c1b1a7223 */ /* 0x008fe4000000001a */
[----:B------:R0:W2:Y:S01]  /*0700*/  LDG.E.CONSTANT R27, desc[UR8][R16.64] ;  /* 0x00000008101b7981 */ /* 0x0000a2000c1e9900 */
[----:B------:R-:W-:-:S03]  /*0710*/  IADD3.X R21, PT, PT, R19, R23, RZ, P1, !PT ;  /* 0x0000001713157210 */ /* 0x000fc60000ffe4ff */
[----:B------:R-:W2:Y:S04]  /*0720*/  LDG.E.CONSTANT R28, desc[UR8][R18.64] ;  /* 0x00000008121c7981 */ /* 0x000ea8000c1e9900 */
[----:B------:R-:W3:Y:S01]  /*0730*/  LDG.E.CONSTANT R20, desc[UR8][R20.64] ;  /* 0x0000000814147981 */ /* 0x000ee2000c1e9900 */
[----:B0-----:R-:W-:-:S05]  /*0740*/  IADD3 R16, P0, PT, R16, R11, RZ ;  /* 0x0000000b10107210 */ /* 0x001fca0007f1e0ff */
[----:B------:R-:W-:-:S05]  /*0750*/  IMAD.X R17, R17, 0x1, R22, P0 ;  /* 0x0000000111117824 */ /* 0x000fca00000e0616 */
[----:B------:R-:W3:Y:S01]  /*0760*/  LDG.E.CONSTANT R29, desc[UR8][R16.64] ;  /* 0x00000008101d7981 */ /* 0x000ee2000c1e9900 */
[----:B------:R-:W-:-:S04]  /*0770*/  UIADD3 UR7, UPT, UPT, UR7, 0x8, URZ ;  /* 0x0000000807077890 */ /* 0x000fc8000fffe0ff */
[----:B------:R-:W-:Y:S01]  /*0780*/  UISETP.NE.AND UP1, UPT, UR7, URZ, UPT ;  /* 0x000000ff0700728c */ /* 0x000fe2000bf25270 */
[----:B------:R-:W-:Y:S02]  /*0790*/  LEA R8, P0, R0, R8, 0x5 ;  /* 0x0000000800087211 */ /* 0x000fe400078028ff */
[----:B------:R-:W-:-:S03]  /*07a0*/  LEA R6, P1, R3, R6, 0x5 ;  /* 0x0000000603067211 */ /* 0x000fc600078228ff */
[----:B------:R-:W-:Y:S02]  /*07b0*/  IMAD.X R5, R5, 0x1, R24, P0 ;  /* 0x0000000105057824 */ /* 0x000fe400000e0618 */
[----:B------:R-:W-:Y:S02]  /*07c0*/  IMAD.X R9, R9, 0x1, R10, P1 ;  /* 0x0000000109097824 */ /* 0x000fe400008e060a */
[----:B--2---:R-:W-:-:S04]  /*07d0*/  FFMA R26, R27, R28, R26 ;  /* 0x0000001c1b1a7223 */ /* 0x004fc8000000001a */
[----:B---3--:R-:W-:Y:S01]  /*07e0*/  FFMA R16, R29, R20, R26 ;  /* 0x000000141d107223 */ /* 0x008fe2000000001a */
[----:B------:R-:W-:Y:S06]  /*07f0*/  BRA.U UP1, `(.L_x_17) ;  /* 0xfffffffd01047547 */ /* 0x000fec000b83ffff */
.L_x_16:
[----:B------:R-:W-:Y:S05]  /*0800*/  BRA.U !UP0, `(.L_x_15) ;  /* 0x0000000508647547 */ /* 0x000fea000b800000 */
[----:B------:R-:W-:Y:S02]  /*0810*/  UISETP.GE.U32.AND UP0, UPT, UR6, 0x4, UPT ;  /* 0x000000040600788c */ /* 0x000fe4000bf06070 */
[----:B------:R-:W-:-:S04]  /*0820*/  ULOP3.LUT UR7, UR5, 0x3, URZ, 0xc0, !UPT ;  /* 0x0000000305077892 */ /* 0x000fc8000f8ec0ff */
[----:B------:R-:W-:-:S03]  /*0830*/  UISETP.NE.AND UP1, UPT, UR7, URZ, UPT ;  /* 0x000000ff0700728c */ /* 0x000fc6000bf25270 */
[----:B------:R-:W-:Y:S08]  /*0840*/  BRA.U !UP0, `(.L_x_18) ;  /* 0x00000001089c7547 */ /* 0x000ff0000b800000 */
[----:B------:R-:W0:Y:S01]  /*0850*/  LDCU.128 UR12, c[0x0][0x380] ;  /* 0x00007000ff0c77ac */ /* 0x000e220008000c00 */
[----:B------:R-:W-:Y:S01]  /*0860*/  IMAD.MOV.U32 R14, RZ, RZ, R2 ;  /* 0x000000ffff0e7224 */ /* 0x000fe200078e0002 */
[----:B------:R-:W-:Y:S01]  /*0870*/  SHF.L.U32 R21, R3, 0x2, RZ ;  /* 0x0000000203157819 */ /* 0x000fe200000006ff */
[----:B------:R-:W-:-:S04]  /*0880*/  IMAD.WIDE.U32 R8, R0, UR4, R12 ;  /* 0x0000000400087c25 */ /* 0x000fc8000f8e000c */
[----:B------:R-:W-:-:S04]  /*0890*/  IMAD.WIDE.U32 R10, R3, UR4, R14 ;  /* 0x00000004030a7c25 */ /* 0x000fc8000f8e000e */
[----:B------:R-:W-:Y:S02]  /*08a0*/  IMAD R11, R4, UR4, R11 ;  /* 0x00000004040b7c24 */ /* 0x000fe4000f8e020b */
[----:B------:R-:W-:Y:S02]  /*08b0*/  IMAD R5, R7, UR4, R9 ;  /* 0x0000000407057c24 */ /* 0x000fe4000f8e0209 */
[----:B------:R-:W-:Y:S01]  /*08c0*/  IMAD.SHL.U32 R23, R0, 0x4, RZ ;  /* 0x0000000400177824 */ /* 0x000fe200078e00ff */
[----:B0-----:R-:W-:Y:S02]  /*08d0*/  LEA R26, P0, R10, UR12, 0x2 ;  /* 0x0000000c0a1a7c11 */ /* 0x001fe4000f8010ff */
[----:B------:R-:W-:Y:S02]  /*08e0*/  LEA R24, P1, R8, UR14, 0x2 ;  /* 0x0000000e08187c11 */ /* 0x000fe4000f8210ff */
[----:B------:R-:W-:Y:S02]  /*08f0*/  LEA.HI.X R27, R10, UR13, R11, 0x2, P0 ;  /* 0x0000000d0a1b7c11 */ /* 0x000fe400080f140b */
[----:B------:R-:W-:-:S02]  /*0900*/  LEA.HI.X R25, R8, UR15, R5, 0x2, P1 ;  /* 0x0000000f08197c11 */ /* 0x000fc400088f1405 */
[----:B------:R-:W-:Y:S01]  /*0910*/  SHF.L.U64.HI R5, R3, 0x2, R4 ;  /* 0x0000000203057819 */ /* 0x000fe20000010204 */
[----:B------:R0:W2:Y:S01]  /*0920*/  LDG.E.CONSTANT R17, desc[UR8][R26.64] ;  /* 0x000000081a117981 */ /* 0x0000a2000c1e9900 */
[----:B------:R-:W-:Y:S02]  /*0930*/  IADD3 R18, P0, PT, R26, R21, RZ ;  /* 0x000000151a127210 */ /* 0x000fe40007f1e0ff */
[----:B------:R-:W-:Y:S01]  /*0940*/  SHF.L.U64.HI R29, R0, 0x2, R7 ;  /* 0x00000002001d7819 */ /* 0x000fe20000010207 */
[----:B------:R-:W2:Y:S01]  /*0950*/  LDG.E.CONSTANT R6, desc[UR8][R24.64] ;  /* 0x0000000818067981 */ /* 0x000ea2000c1e9900 */
[----:B------:R-:W-:Y:S01]  /*0960*/  IADD3 R8, P1, PT, R24, R23, RZ ;  /* 0x0000001718087210 */ /* 0x000fe20007f3e0ff */
[----:B------:R-:W-:Y:S01]  /*0970*/  IMAD.X R19, R27, 0x1, R5, P0 ;  /* 0x000000011b137824 */ /* 0x000fe200000e0605 */
[----:B------:R-:W-:-:S03]  /*0980*/  IADD3 R10, P0, PT, R18, R21, RZ ;  /* 0x00000015120a7210 */ /* 0x000fc60007f1e0ff */
[--C-:B------:R-:W-:Y:S01]  /*0990*/  IMAD.X R9, R25, 0x1, R29.reuse, P1 ;  /* 0x0000000119097824 */ /* 0x100fe200008e061d */
[----:B------:R-:W-:Y:S01]  /*09a0*/  IADD3 R20, P1, PT, R8, R23, RZ ;  /* 0x0000001708147210 */ /* 0x000fe20007f3e0ff */
[----:B------:R-:W3:Y:S01]  /*09b0*/  LDG.E.CONSTANT R18, desc[UR8][R18.64] ;  /* 0x0000000812127981 */ /* 0x000ee2000c1e9900 */
[----:B------:R-:W-:Y:S02]  /*09c0*/  IADD3.X R11, PT, PT, R19, R5, RZ, P0, !PT ;  /* 0x00000005130b7210 */ /* 0x000fe400007fe4ff */
[----:B------:R-:W-:Y:S01]  /*09d0*/  IADD3 R22, P0, PT, R10, R21, RZ ;  /* 0x000000150a167210 */ /* 0x000fe20007f1e0ff */
[----:B------:R-:W-:Y:S01]  /*09e0*/  IMAD.X R21, R9, 0x1, R29, P1 ;  /* 0x0000000109157824 */ /* 0x000fe200008e061d */
[----:B0-----:R-:W-:Y:S01]  /*09f0*/  IADD3 R26, P1, PT, R20, R23, RZ ;  /* 0x00000017141a7210 */ /* 0x001fe20007f3e0ff */
[----:B------:R-:W3:Y:S02]  /*0a00*/  LDG.E.CONSTANT R8, desc[UR8][R8.64] ;  /* 0x0000000808087981 */ /* 0x000ee4000c1e9900 */
[----:B------:R-:W-:-:S02]  /*0a10*/  IMAD.X R23, R11, 0x1, R5, P0 ;  /* 0x000000010b177824 */ /* 0x000fc400000e0605 */
[----:B------:R-:W-:Y:S01]  /*0a20*/  IMAD.X R27, R21, 0x1, R29, P1 ;  /* 0x00000001151b7824 */ /* 0x000fe200008e061d */
[----:B------:R-:W4:Y:S04]  /*0a30*/  LDG.E.CONSTANT R10, desc[UR8][R10.64] ;  /* 0x000000080a0a7981 */ /* 0x000f28000c1e9900 */
[----:B------:R-:W4:Y:S04]  /*0a40*/  LDG.E.CONSTANT R20, desc[UR8][R20.64] ;  /* 0x0000000814147981 */ /* 0x000f28000c1e9900 */
[----:B------:R-:W5:Y:S04]  /*0a50*/  LDG.E.CONSTANT R22, desc[UR8][R22.64] ;  /* 0x0000000816167981 */ /* 0x000f68000c1e9900 */
[----:B------:R-:W5:Y:S01]  /*0a60*/  LDG.E.CONSTANT R26, desc[UR8][R26.64] ;  /* 0x000000081a1a7981 */ /* 0x000f62000c1e9900 */
[----:B------:R-:W-:Y:S01]  /*0a70*/  UIADD3 UR4, UPT, UPT, UR4, 0x4, URZ ;  /* 0x0000000404047890 */ /* 0x000fe2000fffe0ff */
[----:B--2---:R-:W-:-:S04]  /*0a80*/  FFMA R17, R17, R6, R16 ;  /* 0x0000000611117223 */ /* 0x004fc80000000010 */
[----:B---3--:R-:W-:-:S04]  /*0a90*/  FFMA R17, R18, R8, R17 ;  /* 0x0000000812117223 */ /* 0x008fc80000000011 */
[----:B----4-:R-:W-:-:S04]  /*0aa0*/  FFMA R17, R10, R20, R17 ;  /* 0x000000140a117223 */ /* 0x010fc80000000011 */
[----:B-----5:R-:W-:-:S07]  /*0ab0*/  FFMA R16, R22, R26, R17 ;  /* 0x0000001a16107223 */ /* 0x020fce0000000011 */
.L_x_18:
[----:B------:R-:W-:Y:S05]  /*0ac0*/  BRA.U !UP1, `(.L_x_15) ;  /* 0x0000000109b47547 */ /* 0x000fea000b800000 */
[----:B------:R-:W-:Y:S02]  /*0ad0*/  UISETP.NE.AND UP0, UPT, UR7, 0x1, UPT ;  /* 0x000000010700788c */ /* 0x000fe4000bf05270 */
[----:B------:R-:W-:-:S04]  /*0ae0*/  ULOP3.LUT UR5, UR5, 0x1, URZ, 0xc0, !UPT ;  /* 0x0000000105057892 */ /* 0x000fc8000f8ec0ff */
[----:B------:R-:W-:-:S03]  /*0af0*/  UISETP.NE.U32.AND UP1, UPT, UR5, 0x1, UPT ;  /* 0x000000010500788c */ /* 0x000fc6000bf25070 */
[----:B------:R-:W-:Y:S08]  /*0b00*/  BRA.U !UP0, `(.L_x_19) ;  /* 0x0000000108607547 */ /* 0x000ff0000b800000 */
[----:B------:R-:W0:Y:S01]  /*0b10*/  LDCU.128 UR12, c[0x0][0x380] ;  /* 0x00007000ff0c77ac */ /* 0x000e220008000c00 */
[----:B------:R-:W-:Y:S01]  /*0b20*/  MOV R8, R2 ;  /* 0x0000000200087202 */ /* 0x000fe20000000f00 */
[----:B------:R-:W-:-:S04]  /*0b30*/  IMAD.MOV.U32 R9, RZ, RZ, R15 ;  /* 0x000000ffff097224 */ /* 0x000fc800078e000f */
[----:B------:R-:W-:Y:S01]  /*0b40*/  IMAD.WIDE.U32 R18, R3, UR4, R8 ;  /* 0x0000000403127c25 */ /* 0x000fe2000f8e0008 */
[----:B------:R-:W-:-:S03]  /*0b50*/  MOV R9, R13 ;  /* 0x0000000d00097202 */ /* 0x000fc60000000f00 */
[----:B------:R-:W-:Y:S02]  /*0b60*/  IMAD.MOV.U32 R8, RZ, RZ, R12 ;  /* 0x000000ffff087224 */ /* 0x000fe400078e000c */
[----:B------:R-:W-:Y:S02]  /*0b70*/  IMAD R5, R4, UR4, R19 ;  /* 0x0000000404057c24 */ /* 0x000fe4000f8e0213 */
[----:B------:R-:W-:-:S04]  /*0b80*/  IMAD.WIDE.U32 R20, R0, UR4, R8 ;  /* 0x0000000400147c25 */ /* 0x000fc8000f8e0008 */
[----:B------:R-:W-:Y:S01]  /*0b90*/  IMAD R11, R7, UR4, R21 ;  /* 0x00000004070b7c24 */ /* 0x000fe2000f8e0215 */
[----:B0-----:R-:W-:Y:S02]  /*0ba0*/  LEA R8, P0, R18, UR12, 0x2 ;  /* 0x0000000c12087c11 */ /* 0x001fe4000f8010ff */
[----:B------:R-:W-:Y:S02]  /*0bb0*/  LEA R10, P1, R20, UR14, 0x2 ;  /* 0x0000000e140a7c11 */ /* 0x000fe4000f8210ff */
[----:B------:R-:W-:Y:S02]  /*0bc0*/  LEA.HI.X R9, R18, UR13, R5, 0x2, P0 ;  /* 0x0000000d12097c11 */ /* 0x000fe400080f1405 */
[----:B------:R-:W-:Y:S02]  /*0bd0*/  LEA.HI.X R11, R20, UR15, R11, 0x2, P1 ;  /* 0x0000000f140b7c11 */ /* 0x000fe400088f140b */
[C---:B------:R-:W-:Y:S02]  /*0be0*/  LEA R18, P1, R0.reuse, R10, 0x2 ;  /* 0x0000000a00127211 */ /* 0x040fe400078210ff */
[----:B------:R-:W-:Y:S01]  /*0bf0*/  LEA R20, P0, R3, R8, 0x2 ;  /* 0x0000000803147211 */ /* 0x000fe200078010ff */
[----:B------:R-:W2:Y:S01]  /*0c00*/  LDG.E.CONSTANT R10, desc[UR8][R10.64] ;  /* 0x000000080a0a7981 */ /* 0x000ea2000c1e9900 */
[----:B------:R-:W-:-:S02]  /*0c10*/  LEA.HI.X R19, R0, R11, R7, 0x2, P1 ;  /* 0x0000000b00137211 */ /* 0x000fc400008f1407 */
[----:B------:R-:W-:Y:S02]  /*0c20*/  LEA.HI.X R21, R3, R9, R4, 0x2, P0 ;  /* 0x0000000903157211 */ /* 0x000fe400000f1404 */
[----:B------:R-:W2:Y:S04]  /*0c30*/  LDG.E.CONSTANT R9, desc[UR8][R8.64] ;  /* 0x0000000808097981 */ /* 0x000ea8000c1e9900 */
[----:B------:R-:W3:Y:S04]  /*0c40*/  LDG.E.CONSTANT R20, desc[UR8][R20.64] ;  /* 0x0000000814147981 */ /* 0x000ee8000c1e9900 */
[----:B------:R-:W3:Y:S01]  /*0c50*/  LDG.E.CONSTANT R19, desc[UR8][R18.64] ;  /* 0x0000000812137981 */ /* 0x000ee2000c1e9900 */
[----:B------:R-:W-:Y:S01]  /*0c60*/  UIADD3 UR4, UPT, UPT, UR4, 0x2, URZ ;  /* 0x0000000204047890 */ /* 0x000fe2000fffe0ff */
[----:B--2---:R-:W-:-:S04]  /*0c70*/  FFMA R5, R9, R10, R16 ;  /* 0x0000000a09057223 */ /* 0x004fc80000000010 */
[----:B---3--:R-:W-:-:S07]  /*0c80*/  FFMA R16, R20, R19, R5 ;  /* 0x0000001314107223 */ /* 0x008fce0000000005 */
.L_x_19:
[----:B------:R-:W-:Y:S05]  /*0c90*/  BRA.U UP1, `(.L_x_15) ;  /* 0x0000000101407547 */ /* 0x000fea000b800000 */
[----:B------:R-:W0:Y:S01]  /*0ca0*/  LDCU.128 UR12, c[0x0][0x380] ;  /* 0x00007000ff0c77ac */ /* 0x000e220008000c00 */
[----:B------:R-:W-:Y:S01]  /*0cb0*/  IMAD.MOV.U32 R8, RZ, RZ, R2 ;  /* 0x000000ffff087224 */ /* 0x000fe200078e0002 */
[----:B------:R-:W-:Y:S01]  /*0cc0*/  MOV R10, R12 ;  /* 0x0000000c000a7202 */ /* 0x000fe20000000f00 */
[----:B------:R-:W-:Y:S02]  /*0cd0*/  IMAD.MOV.U32 R9, RZ, RZ, R15 ;  /* 0x000000ffff097224 */ /* 0x000fe400078e000f */
[----:B------:R-:W-:Y:S02]  /*0ce0*/  IMAD.MOV.U32 R11, RZ, RZ, R13 ;  /* 0x000000ffff0b7224 */ /* 0x000fe400078e000d */
[----:B------:R-:W-:-:S04]  /*0cf0*/  IMAD.WIDE.U32 R8, R3, UR4, R8 ;  /* 0x0000000403087c25 */ /* 0x000fc8000f8e0008 */
[----:B------:R-:W-:-:S04]  /*0d00*/  IMAD.WIDE.U32 R10, R0, UR4, R10 ;  /* 0x00000004000a7c25 */ /* 0x000fc8000f8e000a */
[----:B------:R-:W-:Y:S02]  /*0d10*/  IMAD R5, R4, UR4, R9 ;  /* 0x0000000404057c24 */ /* 0x000fe4000f8e0209 */
[----:B------:R-:W-:Y:S01]  /*0d20*/  IMAD R3, R7, UR4, R11 ;  /* 0x0000000407037c24 */ /* 0x000fe2000f8e020b */
[----:B0-----:R-:W-:Y:S02]  /*0d30*/  LEA R6, P0, R8, UR12, 0x2 ;  /* 0x0000000c08067c11 */ /* 0x001fe4000f8010ff */
[----:B------:R-:W-:Y:S02]  /*0d40*/  LEA R4, P1, R10, UR14, 0x2 ;  /* 0x0000000e0a047c11 */ /* 0x000fe4000f8210ff */
[----:B------:R-:W-:Y:S02]  /*0d50*/  LEA.HI.X R7, R8, UR13, R5, 0x2, P0 ;  /* 0x0000000d08077c11 */ /* 0x000fe400080f1405 */
[----:B------:R-:W-:-:S04]  /*0d60*/  LEA.HI.X R5, R10, UR15, R3, 0x2, P1 ;  /* 0x0000000f0a057c11 */ /* 0x000fc800088f1403 */
[----:B------:R-:W2:Y:S04]  /*0d70*/  LDG.E.CONSTANT R7, desc[UR8][R6.64] ;  /* 0x0000000806077981 */ /* 0x000ea8000c1e9900 */
[----:B------:R-:W2:Y:S02]  /*0d80*/  LDG.E.CONSTANT R4, desc[UR8][R4.64] ;  /* 0x0000000804047981 */ /* 0x000ea4000c1e9900 */
[----:B--2---:R-:W-:-:S07]  /*0d90*/  FFMA R16, R7, R4, R16 ;  /* 0x0000000407107223 */ /* 0x004fce0000000010 */
.L_x_15:
[----:B------:R-:W0:Y:S01]  /*0da0*/  LDCU.64 UR4, c[0x0][0x390] ;  /* 0x00007200ff0477ac */ /* 0x000e220008000a00 */
[----:B------:R-:W-:-:S03]  /*0db0*/  SHF.R.S32.HI R13, RZ, 0x1f, R12 ;  /* 0x0000001fff0d7819 */ /* 0x000fc6000001140c */
[----:B------:R-:W-:-:S03]  /*0dc0*/  IMAD.WIDE R2, R2, R0, R12 ;  /* 0x0000000002027225 */ /* 0x000fc600078e020c */
[----:B0-----:R-:W-:-:S04]  /*0dd0*/  LEA R4, P0, R2, UR4, 0x2 ;  /* 0x0000000402047c11 */ /* 0x001fc8000f8010ff */
[----:B------:R-:W-:-:S05]  /*0de0*/  LEA.HI.X R5, R2, UR5, R3, 0x2, P0 ;  /* 0x0000000502057c11 */ /* 0x000fca00080f1403 */
[----:B------:R-:W-:Y:S01]  /*0df0*/  STG.E desc[UR8][R4.64], R16 ;  /* 0x0000001004007986 */ /* 0x000fe2000c101908 */
[----:B------:R-:W-:Y:S05]  /*0e00*/  EXIT ;  /* 0x000000000000794d */ /* 0x000fea0003800000 */
.L_x_20:
        /* <DEDUP_REMOVED lines=15> */
.L_x_62:


//--------------------- .text._Z13relu_backwardPfPKfi --------------------------
	.section	.text._Z13relu_backwardPfPKfi,"ax",@progbits
	.align	128
        .global         _Z13relu_backwardPfPKfi
        .type           _Z13relu_backwardPfPKfi,@function
        .size           _Z13relu_backwardPfPKfi,(.L_x_63 - _Z13relu_backwardPfPKfi)
        .other          _Z13relu_backwardPfPKfi,@"STO_CUDA_ENTRY STV_DEFAULT"
_Z13relu_backwardPfPKfi:
.text._Z13relu_backwardPfPKfi:
        /* <DEDUP_REMOVED lines=10> */
[----:B0-----:R-:W-:-:S06]  /*00a0*/  IMAD.WIDE R2, R5, 0x4, R2 ;  /* 0x0000000405027825 */ /* 0x001fcc00078e0202 */
[----:B-1----:R-:W2:Y:S02]  /*00b0*/  LDG.E.CONSTANT R2, desc[UR4][R2.64] ;  /* 0x0000000402027981 */ /* 0x002ea4000c1e9900 */
[----:B--2---:R-:W-:-:S13]  /*00c0*/  FSETP.GTU.AND P0, PT, R2, RZ, PT ;  /* 0x000000ff0200720b */ /* 0x004fda0003f0c000 */
[----:B------:R-:W-:Y:S05]  /*00d0*/  @P0 EXIT ;  /* 0x000000000000094d */ /* 0x000fea0003800000 */
[----:B------:R-:W0:Y:S02]  /*00e0*/  LDC.64 R2, c[0x0][0x380] ;  /* 0x0000e000ff027b82 */ /* 0x000e240000000a00 */
[----:B0-----:R-:W-:-:S05]  /*00f0*/  IMAD.WIDE R2, R5, 0x4, R2 ;  /* 0x0000000405027825 */ /* 0x001fca00078e0202 */
[----:B------:R-:W-:Y:S01]  /*0100*/  STG.E desc[UR4][R2.64], RZ ;  /* 0x000000ff02007986 */ /* 0x000fe2000c101904 */
[----:B------:R-:W-:Y:S05]  /*0110*/  EXIT ;  /* 0x000000000000794d */ /* 0x000fea0003800000 */
.L_x_21:
        /* <DEDUP_REMOVED lines=14> */
.L_x_63:


//--------------------- .text._Z15d_hidden_kernelPKfS0_Pfiii --------------------------
	.section	.text._Z15d_hidden_kernelPKfS0_Pfiii,"ax",@progbits
	.align	128
        .global         _Z15d_hidden_kernelPKfS0_Pfiii
        .type           _Z15d_hidden_kernelPKfS0_Pfiii,@function
        .size           _Z15d_hidden_kernelPKfS0_Pfiii,(.L_x_64 - _Z15d_hidden_kernelPKfS0_Pfiii)
        .other          _Z15d_hidden_kernelPKfS0_Pfiii,@"STO_CUDA_ENTRY STV_DEFAULT"
_Z15d_hidden_kernelPKfS0_Pfiii:
.text._Z15d_hidden_kernelPKfS0_Pfiii:
[----:B------:R-:W-:Y:S01]  /*0000*/  LDC R1, c[0x0][0x37c] ;  /* 0x0000df00ff017b82 */ /* 0x000fe20000000800 */
[----:B------:R-:W0:Y:S07]  /*0010*/  S2R R5, SR_TID.X ;  /* 0x0000000000057919 */ /* 0x000e2e0000002100 */
[----:B------:R-:W0:Y:S01]  /*0020*/  S2UR UR4, SR_CTAID.X ;  /* 0x00000000000479c3 */ /* 0x000e220000002500 */
[----:B------:R-:W1:Y:S07]  /*0030*/  LDCU UR5, c[0x0][0x398] ;  /* 0x00007300ff0577ac */ /* 0x000e6e0008000800 */
[----:B------:R-:W0:Y:S08]  /*0040*/  LDC R14, c[0x0][0x360] ;  /* 0x0000d800ff0e7b82 */ /* 0x000e300000000800 */
[----:B------:R-:W1:Y:S01]  /*0050*/  LDC R3, c[0x0][0x3a0] ;  /* 0x0000e800ff037b82 */ /* 0x000e620000000800 */
[----:B0-----:R-:W-:-:S02]  /*0060*/  IMAD R14, R14, UR4, R5 ;  /* 0x000000040e0e7c24 */ /* 0x001fc4000f8e0205 */
[----:B-1----:R-:W-:-:S05]  /*0070*/  IMAD R5, R3, UR5, RZ ;  /* 0x0000000503057c24 */ /* 0x002fca000f8e02ff */
[----:B------:R-:W-:-:S13]  /*0080*/  ISETP.GE.AND P0, PT, R14, R5, PT ;  /* 0x000000050e00720c */ /* 0x000fda0003f06270 */
[----:B------:R-:W-:Y:S05]  /*0090*/  @P0 EXIT ;  /* 0x000000000000094d */ /* 0x000fea0003800000 */
[----:B------:R-:W-:Y:S01]  /*00a0*/  IABS R7, R3 ;  /* 0x0000000300077213 */ /* 0x000fe20000000000 */
[----:B------:R-:W0:Y:S01]  /*00b0*/  LDCU UR5, c[0x0][0x39c] ;  /* 0x00007380ff0577ac */ /* 0x000e220008000800 */
[----:B------:R-:W-:Y:S02]  /*00c0*/  IMAD.MOV.U32 R19, RZ, RZ, RZ ;  /* 0x000000ffff137224 */ /* 0x000fe400078e00ff */
        /* <DEDUP_REMOVED lines=8> */
[----:B------:R-:W-:Y:S01]  /*0150*/  IMAD R9, R2, R7, RZ ;  /* 0x0000000702097224 */ /* 0x000fe200078e02ff */
[----:B------:R-:W-:-:S03]  /*0160*/  IABS R2, R14 ;  /* 0x0000000e00027213 */ /* 0x000fc60000000000 */
[----:B------:R-:W-:-:S06]  /*0170*/  IMAD.HI.U32 R5, R5, R9, R4 ;  /* 0x0000000905057227 */ /* 0x000fcc00078e0004 */
[----:B------:R-:W-:-:S04]  /*0180*/  IMAD.HI.U32 R0, R5, R2, RZ ;  /* 0x0000000205007227 */ /* 0x000fc800078e00ff */
[----:B------:R-:W-:-:S04]  /*0190*/  IMAD.MOV R5, RZ, RZ, -R0 ;  /* 0x000000ffff057224 */ /* 0x000fc800078e0a00 */
[----:B------:R-:W-:-:S05]  /*01a0*/  IMAD R2, R7, R5, R2 ;  /* 0x0000000507027224 */ /* 0x000fca00078e0202 */
[----:B------:R-:W-:-:S13]  /*01b0*/  ISETP.GT.U32.AND P2, PT, R7, R2, PT ;  /* 0x000000020700720c */ /* 0x000fda0003f44070 */
[-C--:B------:R-:W-:Y:S01]  /*01c0*/  @!P2 IADD3 R2, PT, PT, R2, -R7.reuse, RZ ;  /* 0x800000070202a210 */ /* 0x080fe20007ffe0ff */
[----:B------:R-:W-:Y:S01]  /*01d0*/  @!P2 VIADD R0, R0, 0x1 ;  /* 0x000000010000a836 */ /* 0x000fe20000000000 */
[----:B------:R-:W-:Y:S02]  /*01e0*/  ISETP.NE.AND P2, PT, R3, RZ, PT ;  /* 0x000000ff0300720c */ /* 0x000fe40003f45270 */
[----:B------:R-:W-:Y:S02]  /*01f0*/  ISETP.GE.U32.AND P0, PT, R2, R7, PT ;  /* 0x000000070200720c */ /* 0x000fe40003f06070 */
[----:B------:R-:W-:-:S04]  /*0200*/  LOP3.LUT R2, R14, R3, RZ, 0x3c, !PT ;  /* 0x000000030e027212 */ /* 0x000fc800078e3cff */
[----:B------:R-:W-:-:S07]  /*0210*/  ISETP.GE.AND P1, PT, R2, RZ, PT ;  /* 0x000000ff0200720c */ /* 0x000fce0003f26270 */
[----:B------:R-:W-:-:S06]  /*0220*/  @P0 VIADD R0, R0, 0x1 ;  /* 0x0000000100000836 */ /* 0x000fcc0000000000 */
[----:B------:R-:W-:Y:S01]  /*0230*/  @!P1 IMAD.MOV R0, RZ, RZ, -R0 ;  /* 0x000000ffff009224 */ /* 0x000fe200078e0a00 */
[----:B------:R-:W-:-:S04]  /*0240*/  @!P2 LOP3.LUT R0, RZ, R3, RZ, 0x33, !PT ;  /* 0x00000003ff00a212 */ /* 0x000fc800078e33ff */
[----:B------:R-:W-:-:S05]  /*0250*/  IADD3 R15, PT, PT, -R0, RZ, RZ ;  /* 0x000000ff000f7210 */ /* 0x000fca0007ffe1ff */
[----:B------:R-:W-:Y:S01]  /*0260*/  IMAD R14, R3, R15, R14 ;  /* 0x0000000f030e7224 */ /* 0x000fe200078e020e */
[----:B--2---:R-:W-:Y:S06]  /*0270*/  BRA.U !UP0, `(.L_x_22) ;  /* 0x00000009084c7547 */ /* 0x004fec000b800000 */
[----:B------:R-:W-:Y:S01]  /*0280*/  UISETP.GE.U32.AND UP1, UPT, UR5, 0x8, UPT ;  /* 0x000000080500788c */ /* 0x000fe2000bf26070 */
[----:B------:R-:W-:Y:S01]  /*0290*/  SHF.R.S32.HI R2, RZ, 0x1f, R0 ;  /* 0x0000001fff027819 */ /* 0x000fe20000011400 */
[----:B------:R-:W-:Y:S01]  /*02a0*/  IMAD.WIDE.U32 R12, R0, UR5, RZ ;  /* 0x00000005000c7c25 */ /* 0x000fe2000f8e00ff */
[----:B------:R-:W-:Y:S01]  /*02b0*/  ULOP3.LUT UR6, UR5, 0x7, URZ, 0xc0, !UPT ;  /* 0x0000000705067892 */ /* 0x000fe2000f8ec0ff */
[----:B------:R-:W-:Y:S01]  /*02c0*/  SHF.R.S32.HI R15, RZ, 0x1f, R14 ;  /* 0x0000001fff0f7819 */ /* 0x000fe2000001140e */
[----:B------:R-:W-:Y:S01]  /*02d0*/  UMOV UR4, URZ ;  /* 0x000000ff00047c82 */ /* 0x000fe20008000000 */
[----:B------:R-:W-:Y:S01]  /*02e0*/  IMAD R5, R2, UR5, RZ ;  /* 0x0000000502057c24 */ /* 0x000fe2000f8e02ff */
[----:B------:R-:W-:Y:S01]  /*02f0*/  SHF.R.S32.HI R2, RZ, 0x1f, R3 ;  /* 0x0000001fff027819 */ /* 0x000fe20000011403 */
[----:B------:R-:W-:Y:S01]  /*0300*/  IMAD.MOV.U32 R19, RZ, RZ, RZ ;  /* 0x000000ffff137224 */ /* 0x000fe200078e00ff */
[----:B------:R-:W-:Y:S01]  /*0310*/  UISETP.NE.AND UP0, UPT, UR6, URZ, UPT ;  /* 0x000000ff0600728c */ /* 0x000fe2000bf05270 */
[----:B------:R-:W-:Y:S01]  /*0320*/  IMAD.IADD R4, R13, 0x1, R5 ;  /* 0x000000010d047824 */ /* 0x000fe200078e0205 */
[----:B------:R-:W-:Y:S09]  /*0330*/  BRA.U !UP1, `(.L_x_23) ;  /* 0x0000000109f07547 */ /* 0x000ff2000b800000 */
[----:B------:R-:W0:Y:S01]  /*0340*/  LDCU.128 UR12, c[0x0][0x380] ;  /* 0x00007000ff0c77ac */ /* 0x000e220008000c00 */
[----:B------:R-:W-:Y:S01]  /*0350*/  HFMA2 R19, -RZ, RZ, 0, 0 ;  /* 0x00000000ff137431 */ /* 0x000fe200000001ff */
[C-C-:B------:R-:W-:Y:S01]  /*0360*/  SHF.L.U64.HI R8, R3.reuse, 0x5, R2.reuse ;  /* 0x0000000503087819 */ /* 0x140fe20000010202 */
[C---:B------:R-:W-:Y:S01]  /*0370*/  IMAD.SHL.U32 R5, R3.reuse, 0x4, RZ ;  /* 0x0000000403057824 */ /* 0x040fe200078e00ff */
[----:B------:R-:W-:Y:S01]  /*0380*/  ULOP3.LUT UR4, UR5, 0x7ffffff8, URZ, 0xc0, !UPT ;  /* 0x7ffffff805047892 */ /* 0x000fe2000f8ec0ff */
[----:B------:R-:W-:-:S03]  /*0390*/  SHF.L.U64.HI R10, R3, 0x2, R2 ;  /* 0x00000002030a7819 */ /* 0x000fc60000010202 */
[----:B------:R-:W-:Y:S01]  /*03a0*/  UIADD3 UR7, UPT, UPT, -UR4, URZ, URZ ;  /* 0x000000ff04077290 */ /* 0x000fe2000fffe1ff */
[----:B0-----:R-:W-:Y:S02]  /*03b0*/  LEA R6, P0, R14, UR14, 0x2 ;  /* 0x0000000e0e067c11 */ /* 0x001fe4000f8010ff */
[----:B------:R-:W-:Y:S02]  /*03c0*/  LEA R9, P1, R12, UR12, 0x2 ;  /* 0x0000000c0c097c11 */ /* 0x000fe4000f8210ff */
[----:B------:R-:W-:Y:S02]  /*03d0*/  LEA.HI.X R7, R14, UR15, R15, 0x2, P0 ;  /* 0x0000000f0e077c11 */ /* 0x000fe400080f140f */
[----:B------:R-:W-:Y:S02]  /*03e0*/  LEA.HI.X R20, R12, UR13, R4, 0x2, P1 ;  /* 0x0000000d0c147c11 */ /* 0x000fe400088f1404 */
[----:B------:R-:W-:-:S05]  /*03f0*/  IADD3 R9, P0, PT, R9, 0x10, RZ ;  /* 0x0000001009097810 */ /* 0x000fca0007f1e0ff */
[----:B------:R-:W-:-:S08]  /*0400*/  IMAD.X R20, RZ, RZ, R20, P0 ;  /* 0x000000ffff147224 */ /* 0x000fd000000e0614 */
.L_x_24:
[-C--:B------:R-:W-:Y:S01]  /*0410*/  IADD3 R26, P0, PT, R6, R5.reuse, RZ ;  /* 0x00000005061a7210 */ /* 0x080fe20007f1e0ff */
[----:B------:R-:W-:Y:S01]  /*0420*/  IMAD.MOV.U32 R16, RZ, RZ, R9 ;  /* 0x000000ffff107224 */ /* 0x000fe200078e0009 */
[----:B------:R-:W-:Y:S02]  /*0430*/  MOV R17, R20 ;  /* 0x0000001400117202 */ /* 0x000fe40000000f00 */
[----:B------:R-:W2:Y:S01]  /*0440*/  LDG.E.CONSTANT R20, desc[UR8][R6.64] ;  /* 0x0000000806147981 */ /* 0x000ea2000c1e9900 */
[--C-:B------:R-:W-:Y:S01]  /*0450*/  IMAD.X R27, R7, 0x1, R10.reuse, P0 ;  /* 0x00000001071b7824 */ /* 0x100fe200000e060a */
[-C--:B------:R-:W-:Y:S02]  /*0460*/  IADD3 R22, P0, PT, R26, R5.reuse, RZ ;  /* 0x000000051a167210 */ /* 0x080fe40007f1e0ff */
[----:B------:R-:W2:Y:S03]  /*0470*/  LDG.E.CONSTANT R21, desc[UR8][R16.64+-0x10] ;  /* 0xfffff00810157981 */ /* 0x000ea6000c1e9900 */
[----:B------:R-:W-:Y:S01]  /*0480*/  IMAD.X R23, R27, 0x1, R10, P0 ;  /* 0x000000011b177824 */ /* 0x000fe200000e060a */
[----:B------:R-:W3:Y:S04]  /*0490*/  LDG.E.CONSTANT R11, desc[UR8][R26.64] ;  /* 0x000000081a0b7981 */ /* 0x000ee8000c1e9900 */
[----:B------:R-:W3:Y:S04]  /*04a0*/  LDG.E.CONSTANT R28, desc[UR8][R16.64+-0xc] ;  /* 0xfffff408101c7981 */ /* 0x000ee8000c1e9900 */
[----:B------:R0:W4:Y:S04]  /*04b0*/  LDG.E.CONSTANT R9, desc[UR8][R22.64] ;  /* 0x0000000816097981 */ /* 0x000128000c1e9900 */
[----:B------:R-:W4:Y:S01]  /*04c0*/  LDG.E.CONSTANT R26, desc[UR8][R16.64+-0x8] ;  /* 0xfffff808101a7981 */ /* 0x000f22000c1e9900 */
[----:B------:R-:W-:-:S03]  /*04d0*/  IADD3 R24, P0, PT, R22, R5, RZ ;  /* 0x0000000516187210 */ /* 0x000fc60007f1e0ff */
[----:B------:R-:W5:Y:S02]  /*04e0*/  LDG.E.CONSTANT R29, desc[UR8][R16.64+0x8] ;  /* 0x00000808101d7981 */ /* 0x000f64000c1e9900 */
[----:B------:R-:W-:Y:S01]  /*04f0*/  IMAD.X R25, R23, 0x1, R10, P0 ;  /* 0x0000000117197824 */ /* 0x000fe200000e060a */
[----:B------:R-:W-:-:S04]  /*0500*/  IADD3 R18, P0, PT, R24, R5, RZ ;  /* 0x0000000518127210 */ /* 0x000fc80007f1e0ff */
[----:B------:R-:W5:Y:S01]  /*0510*/  LDG.E.CONSTANT R24, desc[UR8][R24.64] ;  /* 0x0000000818187981 */ /* 0x000f62000c1e9900 */
[----:B--2---:R-:W-:Y:S01]  /*0520*/  FFMA R21, R21, R20, R19 ;  /* 0x0000001415157223 */ /* 0x004fe20000000013 */
[----:B------:R-:W-:Y:S02]  /*0530*/  IADD3.X R19, PT, PT, R25, R10, RZ, P0, !PT ;  /* 0x0000000a19137210 */ /* 0x000fe400007fe4ff */
[----:B------:R-:W-:Y:S01]  /*0540*/  IADD3 R20, P0, PT, R18, R5, RZ ;  /* 0x0000000512147210 */ /* 0x000fe20007f1e0ff */
[----:B------:R-:W2:Y:S01]  /*0550*/  LDG.E.CONSTANT R25, desc[UR8][R16.64+0x4] ;  /* 0x0000040810197981 */ /* 0x000ea2000c1e9900 */
[----:B---3--:R-:W-:-:S03]  /*0560*/  FFMA R11, R28, R11, R21 ;  /* 0x0000000b1c0b7223 */ /* 0x008fc60000000015 */
[----:B------:R-:W-:Y:S01]  /*0570*/  IMAD.X R21, R19, 0x1, R10, P0 ;  /* 0x0000000113157824 */ /* 0x000fe200000e060a */
[----:B0-----:R-:W-:Y:S01]  /*0580*/  IADD3 R22, P0, PT, R20, R5, RZ ;  /* 0x0000000514167210 */ /* 0x001fe20007f1e0ff */
[----:B------:R-:W3:Y:S01]  /*0590*/  LDG.E.CONSTANT R18, desc[UR8][R18.64] ;  /* 0x0000000812127981 */ /* 0x000ee2000c1e9900 */
[----:B----4-:R-:W-:-:S03]  /*05a0*/  FFMA R28, R26, R9, R11 ;  /* 0x000000091a1c7223 */ /* 0x010fc6000000000b */
[----:B------:R-:W2:Y:S04]  /*05b0*/  LDG.E.CONSTANT R20, desc[UR8][R20.64] ;  /* 0x0000000814147981 */ /* 0x000ea8000c1e9900 */
[----:B------:R-:W5:Y:S01]  /*05c0*/  LDG.E.CONSTANT R9, desc[UR8][R16.64+-0x4] ;  /* 0xfffffc0810097981 */ /* 0x000f62000c1e9900 */
[--C-:B------:R-:W-:Y:S01]  /*05d0*/  IMAD.X R23, R21, 0x1, R10.reuse, P0 ;  /* 0x0000000115177824 */ /* 0x100fe200000e060a */
[----:B------:R-:W-:Y:S02]  /*05e0*/  IADD3 R26, P0, PT, R22, R5, RZ ;  /* 0x00000005161a7210 */ /* 0x000fe40007f1e0ff */
[----:B------:R-:W3:Y:S03]  /*05f0*/  LDG.E.CONSTANT R11, desc[UR8][R16.64] ;  /* 0x00000008100b7981 */ /* 0x000ee6000c1e9900 */
[----:B------:R-:W-:Y:S01]  /*0600*/  IMAD.X R27, R23, 0x1, R10, P0 ;  /* 0x00000001171b7824 */ /* 0x000fe200000e060a */
[----:B------:R-:W4:Y:S04]  /*0610*/  LDG.E.CONSTANT R22, desc[UR8][R22.64] ;  /* 0x0000000816167981 */ /* 0x000f28000c1e9900 */
[----:B------:R-:W4:Y:S04]  /*0620*/  LDG.E.CONSTANT R26, desc[UR8][R26.64] ;  /* 0x000000081a1a7981 */ /* 0x000f28000c1e9900 */
[----:B------:R-:W4:Y:S01]  /*0630*/  LDG.E.CONSTANT R19, desc[UR8][R16.64+0xc] ;  /* 0x00000c0810137981 */ /* 0x000f22000c1e9900 */
[----:B------:R-:W-:-:S04]  /*0640*/  UIADD3 UR7, UPT, UPT, UR7, 0x8, URZ ;  /* 0x0000000807077890 */ /* 0x000fc8000fffe0ff */
[----:B------:R-:W-:Y:S01]  /*0650*/  UISETP.NE.AND UP1, UPT, UR7, URZ, UPT ;  /* 0x000000ff0700728c */ /* 0x000fe2000bf25270 */
[----:B------:R-:W-:-:S05]  /*0660*/  LEA R6, P0, R3, R6, 0x5 ;  /* 0x0000000603067211 */ /* 0x000fca00078028ff */
[----:B------:R-:W-:Y:S02]  /*0670*/  IMAD.X R7, R7, 0x1, R8, P0 ;  /* 0x0000000107077824 */ /* 0x000fe400000e0608 */
[----:B-----5:R-:W-:-:S04]  /*0680*/  FFMA R24, R9, R24, R28 ;  /* 0x0000001809187223 */ /* 0x020fc8000000001c */
[----:B---3--:R-:W-:-:S04]  /*0690*/  FFMA R18, R11, R18, R24 ;  /* 0x000000120b127223 */ /* 0x008fc80000000018 */
[----:B--2---:R-:W-:Y:S01]  /*06a0*/  FFMA R18, R25, R20, R18 ;  /* 0x0000001419127223 */ /* 0x004fe20000000012 */
[----:B------:R-:W-:-:S03]  /*06b0*/  IADD3 R9, P1, PT, R16, 0x20, RZ ;  /* 0x0000002010097810 */ /* 0x000fc60007f3e0ff */
[----:B----4-:R-:W-:Y:S01]  /*06c0*/  FFMA R18, R29, R22, R18 ;  /* 0x000000161d127223 */ /* 0x010fe20000000012 */
[----:B------:R-:W-:-:S03]  /*06d0*/  IADD3.X R20, PT, PT, RZ, R17, RZ, P1, !PT ;  /* 0x00000011ff147210 */ /* 0x000fc60000ffe4ff */
[----:B------:R-:W-:Y:S01]  /*06e0*/  FFMA R19, R19, R26, R18 ;  /* 0x0000001a13137223 */ /* 0x000fe20000000012 */
[----:B------:R-:W-:Y:S06]  /*06f0*/  BRA.U UP1, `(.L_x_24) ;  /* 0xfffffffd01447547 */ /* 0x000fec000b83ffff */
.L_x_23:
[----:B------:R-:W-:Y:S05]  /*0700*/  BRA.U !UP0, `(.L_x_22) ;  /* 0x0000000508287547 */ /* 0x000fea000b800000 */
[----:B------:R-:W-:Y:S02]  /*0710*/  UISETP.GE.U32.AND UP0, UPT, UR6, 0x4, UPT ;  /* 0x000000040600788c */ /* 0x000fe4000bf06070 */
[----:B------:R-:W-:-:S04]  /*0720*/  ULOP3.LUT UR7, UR5, 0x3, URZ, 0xc0, !UPT ;  /* 0x0000000305077892 */ /* 0x000fc8000f8ec0ff */
[----:B------:R-:W-:-:S03]  /*0730*/  UISETP.NE.AND UP1, UPT, UR7, URZ, UPT ;  /* 0x000000ff0700728c */ /* 0x000fc6000bf25270 */
[----:B------:R-:W-:Y:S08]  /*0740*/  BRA.U !UP0, `(.L_x_25) ;  /* 0x0000000108787547 */ /* 0x000ff0000b800000 */
[----:B------:R-:W0:Y:S01]  /*0750*/  LDCU.128 UR12, c[0x0][0x380] ;  /* 0x00007000ff0c77ac */ /* 0x000e220008000c00 */
[----:B------:R-:W-:Y:S01]  /*0760*/  IMAD.WIDE.U32 R8, R3, UR4, R14 ;  /* 0x0000000403087c25 */ /* 0x000fe2000f8e000e */
[----:B------:R-:W-:-:S03]  /*0770*/  IADD3 R7, P0, PT, R12, UR4, RZ ;  /* 0x000000040c077c10 */ /* 0x000fc6000ff1e0ff */
[----:B------:R-:W-:Y:S01]  /*0780*/  IMAD R5, R2, UR4, R9 ;  /* 0x0000000402057c24 */ /* 0x000fe2000f8e0209 */
[C---:B------:R-:W-:Y:S01]  /*0790*/  SHF.L.U64.HI R9, R3.reuse, 0x2, R2 ;  /* 0x0000000203097819 */ /* 0x040fe20000010202 */
[----:B------:R-:W-:Y:S02]  /*07a0*/  IMAD.SHL.U32 R11, R3, 0x4, RZ ;  /* 0x00000004030b7824 */ /* 0x000fe400078e00ff */
[----:B------:R-:W-:Y:S01]  /*07b0*/  IMAD.X R10, RZ, RZ, R4, P0 ;  /* 0x000000ffff0a7224 */ /* 0x000fe200000e0604 */
[C---:B0-----:R-:W-:Y:S02]  /*07c0*/  LEA R16, P2, R8.reuse, UR14, 0x2 ;  /* 0x0000000e08107c11 */ /* 0x041fe4000f8410ff */
[----:B------:R-:W-:Y:S02]  /*07d0*/  LEA R6, P1, R7, UR12, 0x2 ;  /* 0x0000000c07067c11 */ /* 0x000fe4000f8210ff */
[----:B------:R-:W-:Y:S02]  /*07e0*/  LEA.HI.X R17, R8, UR15, R5, 0x2, P2 ;  /* 0x0000000f08117c11 */ /* 0x000fe400090f1405 */
[----:B------:R-:W-:-:S02]  /*07f0*/  IADD3 R20, P0, PT, R16, R11, RZ ;  /* 0x0000000b10147210 */ /* 0x000fc40007f1e0ff */
[----:B------:R-:W-:Y:S01]  /*0800*/  LEA.HI.X R7, R7, UR13, R10, 0x2, P1 ;  /* 0x0000000d07077c11 */ /* 0x000fe200088f140a */
[----:B------:R-:W2:Y:S01]  /*0810*/  LDG.E.CONSTANT R5, desc[UR8][R16.64] ;  /* 0x0000000810057981 */ /* 0x000ea2000c1e9900 */
[----:B------:R-:W-:Y:S02]  /*0820*/  IADD3 R10, P1, PT, R20, R11, RZ ;  /* 0x0000000b140a7210 */ /* 0x000fe40007f3e0ff */
[----:B------:R-:W-:Y:S01]  /*0830*/  IADD3.X R21, PT, PT, R17, R9, RZ, P0, !PT ;  /* 0x0000000911157210 */ /* 0x000fe200007fe4ff */
[----:B------:R-:W2:Y:S01]  /*0840*/  LDG.E.CONSTANT R18, desc[UR8][R6.64] ;  /* 0x0000000806127981 */ /* 0x000ea2000c1e9900 */
[----:B------:R-:W-:-:S03]  /*0850*/  IADD3 R8, P0, PT, R10, R11, RZ ;  /* 0x0000000b0a087210 */ /* 0x000fc60007f1e0ff */
[--C-:B------:R-:W-:Y:S01]  /*0860*/  IMAD.X R11, R21, 0x1, R9.reuse, P1 ;  /* 0x00000001150b7824 */ /* 0x100fe200008e0609 */
[----:B------:R-:W3:Y:S04]  /*0870*/  LDG.E.CONSTANT R20, desc[UR8][R20.64] ;  /* 0x0000000814147981 */ /* 0x000ee8000c1e9900 */
[----:B------:R-:W3:Y:S01]  /*0880*/  LDG.E.CONSTANT R22, desc[UR8][R6.64+0x4] ;  /* 0x0000040806167981 */ /* 0x000ee2000c1e9900 */
[----:B------:R-:W-:-:S03]  /*0890*/  IMAD.X R9, R11, 0x1, R9, P0 ;  /* 0x000000010b097824 */ /* 0x000fc600000e0609 */
        /* <DEDUP_REMOVED lines=9> */
.L_x_25:
[----:B------:R-:W-:Y:S05]  /*0930*/  BRA.U !UP1, `(.L_x_22) ;  /* 0x00000001099c7547 */ /* 0x000fea000b800000 */
[----:B------:R-:W-:Y:S02]  /*0940*/  UISETP.NE.AND UP0, UPT, UR7, 0x1, UPT ;  /* 0x000000010700788c */ /* 0x000fe4000bf05270 */
[----:B------:R-:W-:-:S04]  /*0950*/  ULOP3.LUT UR5, UR5, 0x1, URZ, 0xc0, !UPT ;  /* 0x0000000105057892 */ /* 0x000fc8000f8ec0ff */
[----:B------:R-:W-:-:S03]  /*0960*/  UISETP.NE.U32.AND UP1, UPT, UR5, 0x1, UPT ;  /* 0x000000010500788c */ /* 0x000fc6000bf25070 */
[----:B------:R-:W-:Y:S08]  /*0970*/  BRA.U !UP0, `(.L_x_26) ;  /* 0x0000000108507547 */ /* 0x000ff0000b800000 */
[----:B------:R-:W0:Y:S01]  /*0980*/  LDCU.128 UR12, c[0x0][0x380] ;  /* 0x00007000ff0c77ac */ /* 0x000e220008000c00 */
[----:B------:R-:W-:Y:S01]  /*0990*/  MOV R7, R15 ;  /* 0x0000000f00077202 */ /* 0x000fe20000000f00 */
[----:B------:R-:W-:Y:S01]  /*09a0*/  IMAD.MOV.U32 R6, RZ, RZ, R14 ;  /* 0x000000ffff067224 */ /* 0x000fe200078e000e */
[----:B------:R-:W-:-:S03]  /*09b0*/  IADD3 R5, P0, PT, R12, UR4, RZ ;  /* 0x000000040c057c10 */ /* 0x000fc6000ff1e0ff */
[----:B------:R-:W-:-:S04]  /*09c0*/  IMAD.WIDE.U32 R10, R3, UR4, R6 ;  /* 0x00000004030a7c25 */ /* 0x000fc8000f8e0006 */
[----:B------:R-:W-:Y:S02]  /*09d0*/  IMAD.X R16, RZ, RZ, R4, P0 ;  /* 0x000000ffff107224 */ /* 0x000fe400000e0604 */
[----:B------:R-:W-:Y:S01]  /*09e0*/  IMAD R9, R2, UR4, R11 ;  /* 0x0000000402097c24 */ /* 0x000fe2000f8e020b */
[C---:B0-----:R-:W-:Y:S02]  /*09f0*/  LEA R8, P0, R10.reuse, UR14, 0x2 ;  /* 0x0000000e0a087c11 */ /* 0x041fe4000f8010ff */
[C---:B------:R-:W-:Y:S02]  /*0a00*/  LEA R6, P1, R5.reuse, UR12, 0x2 ;  /* 0x0000000c05067c11 */ /* 0x040fe4000f8210ff */
[----:B------:R-:W-:Y:S02]  /*0a10*/  LEA.HI.X R9, R10, UR15, R9, 0x2, P0 ;  /* 0x0000000f0a097c11 */ /* 0x000fe400080f1409 */
[----:B------:R-:W-:Y:S02]  /*0a20*/  LEA.HI.X R7, R5, UR13, R16, 0x2, P1 ;  /* 0x0000000d05077c11 */ /* 0x000fe400088f1410 */
[----:B------:R-:W-:-:S02]  /*0a30*/  LEA R10, P0, R3, R8, 0x2 ;  /* 0x00000008030a7211 */ /* 0x000fc400078010ff */
[----:B------:R-:W2:Y:S02]  /*0a40*/  LDG.E.CONSTANT R8, desc[UR8][R8.64] ;  /* 0x0000000808087981 */ /* 0x000ea4000c1e9900 */
[----:B------:R-:W-:Y:S02]  /*0a50*/  LEA.HI.X R11, R3, R9, R2, 0x2, P0 ;  /* 0x00000009030b7211 */ /* 0x000fe400000f1402 */
[----:B------:R-:W2:Y:S04]  /*0a60*/  LDG.E.CONSTANT R16, desc[UR8][R6.64] ;  /* 0x0000000806107981 */ /* 0x000ea8000c1e9900 */
[----:B------:R-:W3:Y:S04]  /*0a70*/  LDG.E.CONSTANT R18, desc[UR8][R6.64+0x4] ;  /* 0x0000040806127981 */ /* 0x000ee8000c1e9900 */
[----:B------:R-:W3:Y:S01]  /*0a80*/  LDG.E.CONSTANT R10, desc[UR8][R10.64] ;  /* 0x000000080a0a7981 */ /* 0x000ee2000c1e9900 */
[----:B------:R-:W-:Y:S01]  /*0a90*/  UIADD3 UR4, UPT, UPT, UR4, 0x2, URZ ;  /* 0x0000000204047890 */ /* 0x000fe2000fffe0ff */
[----:B--2---:R-:W-:-:S04]  /*0aa0*/  FFMA R19, R16, R8, R19 ;  /* 0x0000000810137223 */ /* 0x004fc80000000013 */
[----:B---3--:R-:W-:-:S07]  /*0ab0*/  FFMA R19, R18, R10, R19 ;  /* 0x0000000a12137223 */ /* 0x008fce0000000013 */
.L_x_26:
[----:B------:R-:W-:Y:S05]  /*0ac0*/  BRA.U UP1, `(.L_x_22) ;  /* 0x0000000101387547 */ /* 0x000fea000b800000 */
[----:B------:R-:W0:Y:S01]  /*0ad0*/  LDCU.128 UR12, c[0x0][0x380] ;  /* 0x00007000ff0c77ac */ /* 0x000e220008000c00 */
[----:B------:R-:W-:Y:S01]  /*0ae0*/  MOV R9, R15 ;  /* 0x0000000f00097202 */ /* 0x000fe20000000f00 */
[----:B------:R-:W-:Y:S01]  /*0af0*/  IMAD.MOV.U32 R8, RZ, RZ, R14 ;  /* 0x000000ffff087224 */ /* 0x000fe200078e000e */
[----:B------:R-:W-:-:S03]  /*0b00*/  IADD3 R12, P0, PT, R12, UR4, RZ ;  /* 0x000000040c0c7c10 */ /* 0x000fc6000ff1e0ff */
[----:B------:R-:W-:-:S04]  /*0b10*/  IMAD.WIDE.U32 R8, R3, UR4, R8 ;  /* 0x0000000403087c25 */ /* 0x000fc8000f8e0008 */
[----:B------:R-:W-:Y:S02]  /*0b20*/  IMAD.X R7, RZ, RZ, R4, P0 ;  /* 0x000000ffff077224 */ /* 0x000fe400000e0604 */
[----:B------:R-:W-:Y:S01]  /*0b30*/  IMAD R5, R2, UR4, R9 ;  /* 0x0000000402057c24 */ /* 0x000fe2000f8e0209 */
[----:B0-----:R-:W-:Y:S02]  /*0b40*/  LEA R6, P1, R12, UR12, 0x2 ;  /* 0x0000000c0c067c11 */ /* 0x001fe4000f8210ff */
[----:B------:R-:W-:Y:S02]  /*0b50*/  LEA R4, P0, R8, UR14, 0x2 ;  /* 0x0000000e08047c11 */ /* 0x000fe4000f8010ff */
[----:B------:R-:W-:Y:S02]  /*0b60*/  LEA.HI.X R7, R12, UR13, R7, 0x2, P1 ;  /* 0x0000000d0c077c11 */ /* 0x000fe400088f1407 */
[----:B------:R-:W-:-:S03]  /*0b70*/  LEA.HI.X R5, R8, UR15, R5, 0x2, P0 ;  /* 0x0000000f08057c11 */ /* 0x000fc600080f1405 */
[----:B------:R-:W2:Y:S04]  /*0b80*/  LDG.E.CONSTANT R6, desc[UR8][R6.64] ;  /* 0x0000000806067981 */ /* 0x000ea8000c1e9900 */
[----:B------:R-:W2:Y:S02]  /*0b90*/  LDG.E.CONSTANT R4, desc[UR8][R4.64] ;  /* 0x0000000804047981 */ /* 0x000ea4000c1e9900 */
[----:B--2---:R-:W-:-:S07]  /*0ba0*/  FFMA R19, R6, R4, R19 ;  /* 0x0000000406137223 */ /* 0x004fce0000000013 */
.L_x_22:
[----:B------:R-:W0:Y:S01]  /*0bb0*/  LDCU.64 UR4, c[0x0][0x390] ;  /* 0x00007200ff0477ac */ /* 0x000e220008000a00 */
[----:B------:R-:W-:-:S03]  /*0bc0*/  SHF.R.S32.HI R15, RZ, 0x1f, R14 ;  /* 0x0000001fff0f7819 */ /* 0x000fc6000001140e */
[----:B------:R-:W-:-:S03]  /*0bd0*/  IMAD.WIDE R14, R0, R3, R14 ;  /* 0x00000003000e7225 */ /* 0x000fc600078e020e */
[----:B0-----:R-:W-:-:S04]  /*0be0*/  LEA R2, P0, R14, UR4, 0x2 ;  /* 0x000000040e027c11 */ /* 0x001fc8000f8010ff */
[----:B------:R-:W-:-:S05]  /*0bf0*/  LEA.HI.X R3, R14, UR5, R15, 0x2, P0 ;  /* 0x000000050e037c11 */ /* 0x000fca00080f140f */
[----:B------:R-:W-:Y:S01]  /*0c00*/  STG.E desc[UR8][R2.64], R19 ;  /* 0x0000001302007986 */ /* 0x000fe2000c101908 */
[----:B------:R-:W-:Y:S05]  /*0c10*/  EXIT ;  /* 0x000000000000794d */ /* 0x000fea0003800000 */
.L_x_27:
        /* <DEDUP_REMOVED lines=14> */
.L_x_64:


//--------------------- .text._Z14grad_W2_kernelPKfS0_Pfiii --------------------------
	.section	.text._Z14grad_W2_kernelPKfS0_Pfiii,"ax",@progbits
	.align	128
        .global         _Z14grad_W2_kernelPKfS0_Pfiii
        .type           _Z14grad_W2_kernelPKfS0_Pfiii,@function
        .size           _Z14grad_W2_kernelPKfS0_Pfiii,(.L_x_65 - _Z14grad_W2_kernelPKfS0_Pfiii)
        .other          _Z14grad_W2_kernelPKfS0_Pfiii,@"STO_CUDA_ENTRY STV_DEFAULT"
_Z14grad_W2_kernelPKfS0_Pfiii:
.text._Z14grad_W2_kernelPKfS0_Pfiii:
        /* <DEDUP_REMOVED lines=65> */
.L_x_30:
        /* <DEDUP_REMOVED lines=63> */
.L_x_29:
        /* <DEDUP_REMOVED lines=44> */
.L_x_31:
        /* <DEDUP_REMOVED lines=29> */
.L_x_32:
        /* <DEDUP_REMOVED lines=17> */
.L_x_28:
[----:B------:R-:W0:Y:S01]  /*0da0*/  LDCU.64 UR4, c[0x0][0x390] ;  /* 0x00007200ff0477ac */ /* 0x000e220008000a00 */
[----:B------:R-:W-:-:S03]  /*0db0*/  SHF.R.S32.HI R13, RZ, 0x1f, R12 ;  /* 0x0000001fff0d7819 */ /* 0x000fc6000001140c */
[----:B------:R-:W-:-:S03]  /*0dc0*/  IMAD.WIDE R2, R2, R0, R12 ;  /* 0x0000000002027225 */ /* 0x000fc600078e020c */
[----:B0-----:R-:W-:-:S04]  /*0dd0*/  LEA R4, P0, R2, UR4, 0x2 ;  /* 0x0000000402047c11 */ /* 0x001fc8000f8010ff */
[----:B------:R-:W-:-:S05]  /*0de0*/  LEA.HI.X R5, R2, UR5, R3, 0x2, P0 ;  /* 0x0000000502057c11 */ /* 0x000fca00080f1403 */
[----:B------:R-:W-:Y:S01]  /*0df0*/  STG.E desc[UR8][R4.64], R16 ;  /* 0x0000001004007986 */ /* 0x000fe2000c101908 */
[----:B------:R-:W-:Y:S05]  /*0e00*/  EXIT ;  /* 0x000000000000794d */ /* 0x000fea0003800000 */
.L_x_33:
        /* <DEDUP_REMOVED lines=15> */
.L_x_65:


//--------------------- .text._Z12compute_doutPKfS0_Pfii --------------------------
	.section	.text._Z12compute_doutPKfS0_Pfii,"ax",@progbits
	.align	128
        .global         _Z12compute_doutPKfS0_Pfii
        .type           _Z12compute_doutPKfS0_Pfii,@function
        .size           _Z12compute_doutPKfS0_Pfii,(.L_x_58 - _Z12compute_doutPKfS0_Pfii)
        .other          _Z12compute_doutPKfS0_Pfii,@"STO_CUDA_ENTRY STV_DEFAULT"
_Z12compute_doutPKfS0_Pfii:
.text._Z12compute_doutPKfS0_Pfii:
        /* <DEDUP_REMOVED lines=13> */
[----:B-1----:R-:W4:Y:S01]  /*00d0*/  LDG.E.CONSTANT R4, desc[UR4][R4.64] ;  /* 0x0000000404047981 */ /* 0x002f22000c1e9900 */
[----:B---3--:R-:W-:-:S06]  /*00e0*/  IMAD.WIDE R6, R2, 0x4, R6 ;  /* 0x0000000402067825 */ /* 0x008fcc00078e0206 */
[----:B------:R-:W4:Y:S01]  /*00f0*/  LDG.E.CONSTANT R7, desc[UR4][R6.64] ;  /* 0x0000000406077981 */ /* 0x000f22000c1e9900 */
[----:B--2---:R-:W-:-:S04]  /*0100*/  I2FP.F32.S32 R3, UR6 ;  /* 0x0000000600037c45 */ /* 0x004fc80008201400 */
[----:B------:R-:W0:Y:S01]  /*0110*/  MUFU.RCP R8, R3 ;  /* 0x0000000300087308 */ /* 0x000e220000001000 */
[----:B------:R-:W-:Y:S01]  /*0120*/  BSSY.RECONVERGENT B0, `(.L_x_34) ;  /* 0x000000d000007945 */ /* 0x000fe20003800200 */
[----:B0-----:R-:W-:-:S04]  /*0130*/  FFMA R9, -R3, R8, 1 ;  /* 0x3f80000003097423 */ /* 0x001fc80000000108 */
[----:B------:R-:W-:Y:S01]  /*0140*/  FFMA R9, R8, R9, R8 ;  /* 0x0000000908097223 */ /* 0x000fe20000000008 */
[----:B----4-:R-:W-:-:S04]  /*0150*/  FADD R0, R4, -R7 ;  /* 0x8000000704007221 */ /* 0x010fc80000000000 */
[----:B------:R-:W-:-:S04]  /*0160*/  FADD R0, R0, R0 ;  /* 0x0000000000007221 */ /* 0x000fc80000000000 */
[----:B------:R-:W0:Y:S01]  /*0170*/  FCHK P0, R0, R3 ;  /* 0x0000000300007302 */ /* 0x000e220000000000 */
[----:B------:R-:W-:-:S04]  /*0180*/  FFMA R8, R0, R9, RZ ;  /* 0x0000000900087223 */ /* 0x000fc800000000ff */
[----:B------:R-:W-:-:S04]  /*0190*/  FFMA R4, -R3, R8, R0 ;  /* 0x0000000803047223 */ /* 0x000fc80000000100 */
[----:B------:R-:W-:Y:S01]  /*01a0*/  FFMA R9, R9, R4, R8 ;  /* 0x0000000409097223 */ /* 0x000fe20000000008 */
[----:B0-----:R-:W-:Y:S06]  /*01b0*/  @!P0 BRA `(.L_x_35) ;  /* 0x00000000000c8947 */ /* 0x001fec0003800000 */
[----:B------:R-:W-:-:S07]  /*01c0*/  MOV R4, 0x1e0 ;  /* 0x000001e000047802 */ /* 0x000fce0000000f00 */
[----:B------:R-:W-:Y:S05]  /*01d0*/  CALL.REL.NOINC `($__internal_0_$__cuda_sm3x_div_rn_noftz_f32_slowpath) ;  /* 0x0000000000187944 */ /* 0x000fea0003c00000 */
[----:B------:R-:W-:-:S07]  /*01e0*/  IMAD.MOV.U32 R9, RZ, RZ, R0 ;  /* 0x000000ffff097224 */ /* 0x000fce00078e0000 */
.L_x_35:
[----:B------:R-:W-:Y:S05]  /*01f0*/  BSYNC.RECONVERGENT B0 ;  /* 0x0000000000007941 */ /* 0x000fea0003800200 */
.L_x_34:
[----:B------:R-:W0:Y:S02]  /*0200*/  LDC.64 R4, c[0x0][0x390] ;  /* 0x0000e400ff047b82 */ /* 0x000e240000000a00 */
[----:B0-----:R-:W-:-:S05]  /*0210*/  IMAD.WIDE R2, R2, 0x4, R4 ;  /* 0x0000000402027825 */ /* 0x001fca00078e0204 */
[----:B------:R-:W-:Y:S01]  /*0220*/  STG.E desc[UR4][R2.64], R9 ;  /* 0x0000000902007986 */ /* 0x000fe2000c101904 */
[----:B------:R-:W-:Y:S05]  /*0230*/  EXIT ;  /* 0x000000000000794d */ /* 0x000fea0003800000 */
        .weak           $__internal_0_$__cuda_sm3x_div_rn_noftz_f32_slowpath
        .type           $__internal_0_$__cuda_sm3x_div_rn_noftz_f32_slowpath,@function
        .size           $__internal_0_$__cuda_sm3x_div_rn_noftz_f32_slowpath,(.L_x_58 - $__internal_0_$__cuda_sm3x_div_rn_noftz_f32_slowpath)
$__internal_0_$__cuda_sm3x_div_rn_noftz_f32_slowpath:
[--C-:B------:R-:W-:Y:S01]  /*0240*/  SHF.R.U32.HI R6, RZ, 0x17, R3.reuse ;  /* 0x00000017ff067819 */ /* 0x100fe20000011603 */
[----:B------:R-:W-:Y:S01]  /*0250*/  BSSY.RECONVERGENT B1, `(.L_x_36) ;  /* 0x0000064000017945 */ /* 0x000fe20003800200 */
[--C-:B------:R-:W-:Y:S01]  /*0260*/  SHF.R.U32.HI R5, RZ, 0x17, R0.reuse ;  /* 0x00000017ff057819 */ /* 0x100fe20000011600 */
[----:B------:R-:W-:Y:S01]  /*0270*/  IMAD.MOV.U32 R7, RZ, RZ, R0 ;  /* 0x000000ffff077224 */ /* 0x000fe200078e0000 */
[----:B------:R-:W-:Y:S01]  /*0280*/  LOP3.LUT R6, R6, 0xff, RZ, 0xc0, !PT ;  /* 0x000000ff06067812 */ /* 0x000fe200078ec0ff */
[----:B------:R-:W-:Y:S01]  /*0290*/  IMAD.MOV.U32 R8, RZ, RZ, R3 ;  /* 0x000000ffff087224 */ /* 0x000fe200078e0003 */
[----:B------:R-:W-:-:S03]  /*02a0*/  LOP3.LUT R5, R5, 0xff, RZ, 0xc0, !PT ;  /* 0x000000ff05057812 */ /* 0x000fc600078ec0ff */
[----:B------:R-:W-:Y:S02]  /*02b0*/  VIADD R11, R6, 0xffffffff ;  /* 0xffffffff060b7836 */ /* 0x000fe40000000000 */
[----:B------:R-:W-:-:S03]  /*02c0*/  VIADD R10, R5, 0xffffffff ;  /* 0xffffffff050a7836 */ /* 0x000fc60000000000 */
[----:B------:R-:W-:-:S04]  /*02d0*/  ISETP.GT.U32.AND P0, PT, R11, 0xfd, PT ;  /* 0x000000fd0b00780c */ /* 0x000fc80003f04070 */
[----:B------:R-:W-:-:S13]  /*02e0*/  ISETP.GT.U32.OR P0, PT, R10, 0xfd, P0 ;  /* 0x000000fd0a00780c */ /* 0x000fda0000704470 */
[----:B------:R-:W-:Y:S01]  /*02f0*/  @!P0 IMAD.MOV.U32 R9, RZ, RZ, RZ ;  /* 0x000000ffff098224 */ /* 0x000fe200078e00ff */
[----:B------:R-:W-:Y:S06]  /*0300*/  @!P0 BRA `(.L_x_37) ;  /* 0x00000000005c8947 */ /* 0x000fec0003800000 */
[----:B------:R-:W-:Y:S02]  /*0310*/  FSETP.GTU.FTZ.AND P0, PT, |R0|, +INF , PT ;  /* 0x7f8000000000780b */ /* 0x000fe40003f1c200 */
[----:B------:R-:W-:-:S04]  /*0320*/  FSETP.GTU.FTZ.AND P1, PT, |R3|, +INF , PT ;  /* 0x7f8000000300780b */ /* 0x000fc80003f3c200 */
[----:B------:R-:W-:-:S13]  /*0330*/  PLOP3.LUT P0, PT, P0, P1, PT, 0xf8, 0x8f ;  /* 0x00000000008f781c */ /* 0x000fda0000703f70 */
[----:B------:R-:W-:Y:S05]  /*0340*/  @P0 BRA `(.L_x_38) ;  /* 0x00000004004c0947 */ /* 0x000fea0003800000 */
[----:B------:R-:W-:-:S13]  /*0350*/  LOP3.LUT P0, RZ, R8, 0x7fffffff, R7, 0xc8, !PT ;  /* 0x7fffffff08ff7812 */ /* 0x000fda000780c807 */
[----:B------:R-:W-:Y:S05]  /*0360*/  @!P0 BRA `(.L_x_39) ;  /* 0x00000004003c8947 */ /* 0x000fea0003800000 */
[C---:B------:R-:W-:Y:S02]  /*0370*/  FSETP.NEU.FTZ.AND P2, PT, |R0|.reuse, +INF , PT ;  /* 0x7f8000000000780b */ /* 0x040fe40003f5d200 */
[----:B------:R-:W-:Y:S02]  /*0380*/  FSETP.NEU.FTZ.AND P1, PT, |R3|, +INF , PT ;  /* 0x7f8000000300780b */ /* 0x000fe40003f3d200 */
[----:B------:R-:W-:-:S11]  /*0390*/  FSETP.NEU.FTZ.AND P0, PT, |R0|, +INF , PT ;  /* 0x7f8000000000780b */ /* 0x000fd60003f1d200 */
[----:B------:R-:W-:Y:S05]  /*03a0*/  @!P1 BRA !P2, `(.L_x_39) ;  /* 0x00000004002c9947 */ /* 0x000fea0005000000 */
[----:B------:R-:W-:-:S04]  /*03b0*/  LOP3.LUT P2, RZ, R7, 0x7fffffff, RZ, 0xc0, !PT ;  /* 0x7fffffff07ff7812 */ /* 0x000fc8000784c0ff */
[----:B------:R-:W-:-:S13]  /*03c0*/  PLOP3.LUT P1, PT, P1, P2, PT, 0x2f, 0xf2 ;  /* 0x0000000000f2781c */ /* 0x000fda0000f24577 */
[----:B------:R-:W-:Y:S05]  /*03d0*/  @P1 BRA `(.L_x_40) ;  /* 0x0000000400181947 */ /* 0x000fea0003800000 */
[----:B------:R-:W-:-:S04]  /*03e0*/  LOP3.LUT P1, RZ, R8, 0x7fffffff, RZ, 0xc0, !PT ;  /* 0x7fffffff08ff7812 */ /* 0x000fc8000782c0ff */
[----:B------:R-:W-:-:S13]  /*03f0*/  PLOP3.LUT P0, PT, P0, P1, PT, 0x2f, 0xf2 ;  /* 0x0000000000f2781c */ /* 0x000fda0000702577 */
[----:B------:R-:W-:Y:S05]  /*0400*/  @P0 BRA `(.L_x_41) ;  /* 0x0000000400000947 */ /* 0x000fea0003800000 */
[----:B------:R-:W-:Y:S02]  /*0410*/  ISETP.GE.AND P0, PT, R10, RZ, PT ;  /* 0x000000ff0a00720c */ /* 0x000fe40003f06270 */
[----:B------:R-:W-:-:S11]  /*0420*/  ISETP.GE.AND P1, PT, R11, RZ, PT ;  /* 0x000000ff0b00720c */ /* 0x000fd60003f26270 */
[----:B------:R-:W-:Y:S02]  /*0430*/  @P0 IMAD.MOV.U32 R9, RZ, RZ, RZ ;  /* 0x000000ffff090224 */ /* 0x000fe400078e00ff */
[----:B------:R-:W-:Y:S01]  /*0440*/  @!P0 FFMA R7, R0, 1.84467440737095516160e+19, RZ ;  /* 0x5f80000000078823 */ /* 0x000fe200000000ff */
[----:B------:R-:W-:Y:S02]  /*0450*/  @!P0 IMAD.MOV.U32 R9, RZ, RZ, -0x40 ;  /* 0xffffffc0ff098424 */ /* 0x000fe400078e00ff */
[----:B------:R-:W-:Y:S02]  /*0460*/  @!P1 FFMA R8, R3, 1.84467440737095516160e+19, RZ ;  /* 0x5f80000003089823 */ /* 0x000fe400000000ff */
[----:B------:R-:W-:-:S07]  /*0470*/  @!P1 VIADD R9, R9, 0x40 ;  /* 0x0000004009099836 */ /* 0x000fce0000000000 */
.L_x_37:
[----:B------:R-:W-:Y:S01]  /*0480*/  LEA R3, R6, 0xc0800000, 0x17 ;  /* 0xc080000006037811 */ /* 0x000fe200078eb8ff */
[----:B------:R-:W-:Y:S01]  /*0490*/  VIADD R5, R5, 0xffffff81 ;  /* 0xffffff8105057836 */ /* 0x000fe20000000000 */
[----:B------:R-:W-:Y:S03]  /*04a0*/  BSSY.RECONVERGENT B2, `(.L_x_42) ;  /* 0x0000035000027945 */ /* 0x000fe60003800200 */
[----:B------:R-:W-:Y:S01]  /*04b0*/  IMAD.IADD R3, R8, 0x1, -R3 ;  /* 0x0000000108037824 */ /* 0x000fe200078e0a03 */
[C---:B------:R-:W-:Y:S01]  /*04c0*/  IADD3 R6, PT, PT, R5.reuse, 0x7f, -R6 ;  /* 0x0000007f05067810 */ /* 0x040fe20007ffe806 */
[----:B------:R-:W-:Y:S02]  /*04d0*/  IMAD R0, R5, -0x800000, R7 ;  /* 0xff80000005007824 */ /* 0x000fe400078e0207 */
[----:B------:R-:W0:Y:S01]  /*04e0*/  MUFU.RCP R8, R3 ;  /* 0x0000000300087308 */ /* 0x000e220000001000 */
[----:B------:R-:W-:Y:S01]  /*04f0*/  FADD.FTZ R11, -R3, -RZ ;  /* 0x800000ff030b7221 */ /* 0x000fe20000010100 */
[----:B------:R-:W-:-:S03]  /*0500*/  IMAD.IADD R6, R6, 0x1, R9 ;  /* 0x0000000106067824 */ /* 0x000fc600078e0209 */
[----:B0-----:R-:W-:-:S04]  /*0510*/  FFMA R13, R8, R11, 1 ;  /* 0x3f800000080d7423 */ /* 0x001fc8000000000b */
[----:B------:R-:W-:-:S04]  /*0520*/  FFMA R10, R8, R13, R8 ;  /* 0x0000000d080a7223 */ /* 0x000fc80000000008 */
[----:B------:R-:W-:-:S04]  /*0530*/  FFMA R7, R0, R10, RZ ;  /* 0x0000000a00077223 */ /* 0x000fc800000000ff */
[----:B------:R-:W-:-:S04]  /*0540*/  FFMA R8, R11, R7, R0 ;  /* 0x000000070b087223 */ /* 0x000fc80000000000 */
[----:B------:R-:W-:-:S04]  /*0550*/  FFMA R7, R10, R8, R7 ;  /* 0x000000080a077223 */ /* 0x000fc80000000007 */
[----:B------:R-:W-:-:S04]  /*0560*/  FFMA R8, R11, R7, R0 ;  /* 0x000000070b087223 */ /* 0x000fc80000000000 */
[----:B------:R-:W-:-:S05]  /*0570*/  FFMA R0, R10, R8, R7 ;  /* 0x000000080a007223 */ /* 0x000fca0000000007 */
[----:B------:R-:W-:-:S04]  /*0580*/  SHF.R.U32.HI R3, RZ, 0x17, R0 ;  /* 0x00000017ff037819 */ /* 0x000fc80000011600 */
[----:B------:R-:W-:-:S05]  /*0590*/  LOP3.LUT R3, R3, 0xff, RZ, 0xc0, !PT ;  /* 0x000000ff03037812 */ /* 0x000fca00078ec0ff */
[----:B------:R-:W-:-:S04]  /*05a0*/  IMAD.IADD R9, R3, 0x1, R6 ;  /* 0x0000000103097824 */ /* 0x000fc800078e0206 */
[----:B------:R-:W-:-:S05]  /*05b0*/  VIADD R3, R9, 0xffffffff ;  /* 0xffffffff09037836 */ /* 0x000fca0000000000 */
[----:B------:R-:W-:-:S13]  /*05c0*/  ISETP.GE.U32.AND P0, PT, R3, 0xfe, PT ;  /* 0x000000fe0300780c */ /* 0x000fda0003f06070 */
[----:B------:R-:W-:Y:S05]  /*05d0*/  @!P0 BRA `(.L_x_43) ;  /* 0x0000000000808947 */ /* 0x000fea0003800000 */
[----:B------:R-:W-:-:S13]  /*05e0*/  ISETP.GT.AND P0, PT, R9, 0xfe, PT ;  /* 0x000000fe0900780c */ /* 0x000fda0003f04270 */
[----:B------:R-:W-:Y:S05]  /*05f0*/  @P0 BRA `(.L_x_44) ;  /* 0x00000000006c0947 */ /* 0x000fea0003800000 */
[----:B------:R-:W-:-:S13]  /*0600*/  ISETP.GE.AND P0, PT, R9, 0x1, PT ;  /* 0x000000010900780c */ /* 0x000fda0003f06270 */
[----:B------:R-:W-:Y:S05]  /*0610*/  @P0 BRA `(.L_x_45) ;  /* 0x0000000000740947 */ /* 0x000fea0003800000 */
[----:B------:R-:W-:Y:S02]  /*0620*/  ISETP.GE.AND P0, PT, R9, -0x18, PT ;  /* 0xffffffe80900780c */ /* 0x000fe40003f06270 */
[----:B------:R-:W-:-:S11]  /*0630*/  LOP3.LUT R0, R0, 0x80000000, RZ, 0xc0, !PT ;  /* 0x8000000000007812 */ /* 0x000fd600078ec0ff */
[----:B------:R-:W-:Y:S05]  /*0640*/  @!P0 BRA `(.L_x_45) ;  /* 0x0000000000688947 */ /* 0x000fea0003800000 */
[CCC-:B------:R-:W-:Y:S01]  /*0650*/  FFMA.RZ R3, R10.reuse, R8.reuse, R7.reuse ;  /* 0x000000080a037223 */ /* 0x1c0fe2000000c007 */
[CCC-:B------:R-:W-:Y:S01]  /*0660*/  FFMA.RM R6, R10.reuse, R8.reuse, R7.reuse ;  /* 0x000000080a067223 */ /* 0x1c0fe20000004007 */
[C---:B------:R-:W-:Y:S02]  /*0670*/  ISETP.NE.AND P2, PT, R9.reuse, RZ, PT ;  /* 0x000000ff0900720c */ /* 0x040fe40003f45270 */
[----:B------:R-:W-:Y:S02]  /*0680*/  ISETP.NE.AND P1, PT, R9, RZ, PT ;  /* 0x000000ff0900720c */ /* 0x000fe40003f25270 */
[----:B------:R-:W-:Y:S01]  /*0690*/  LOP3.LUT R5, R3, 0x7fffff, RZ, 0xc0, !PT ;  /* 0x007fffff03057812 */ /* 0x000fe200078ec0ff */
[----:B------:R-:W-:Y:S01]  /*06a0*/  FFMA.RP R3, R10, R8, R7 ;  /* 0x000000080a037223 */ /* 0x000fe20000008007 */
[----:B------:R-:W-:Y:S02]  /*06b0*/  VIADD R8, R9, 0x20 ;  /* 0x0000002009087836 */ /* 0x000fe40000000000 */
[----:B------:R-:W-:Y:S01]  /*06c0*/  LOP3.LUT R5, R5, 0x800000, RZ, 0xfc, !PT ;  /* 0x0080000005057812 */ /* 0x000fe200078efcff */
[----:B------:R-:W-:Y:S01]  /*06d0*/  IMAD.MOV R7, RZ, RZ, -R9 ;  /* 0x000000ffff077224 */ /* 0x000fe200078e0a09 */
[----:B------:R-:W-:-:S02]  /*06e0*/  FSETP.NEU.FTZ.AND P0, PT, R3, R6, PT ;  /* 0x000000060300720b */ /* 0x000fc40003f1d000 */
[----:B------:R-:W-:Y:S02]  /*06f0*/  SHF.L.U32 R8, R5, R8, RZ ;  /* 0x0000000805087219 */ /* 0x000fe400000006ff */
[----:B------:R-:W-:Y:S02]  /*0700*/  SEL R6, R7, RZ, P2 ;  /* 0x000000ff07067207 */ /* 0x000fe40001000000 */
[----:B------:R-:W-:Y:S02]  /*0710*/  ISETP.NE.AND P1, PT, R8, RZ, P1 ;  /* 0x000000ff0800720c */ /* 0x000fe40000f25270 */
[----:B------:R-:W-:Y:S02]  /*0720*/  SHF.R.U32.HI R6, RZ, R6, R5 ;  /* 0x00000006ff067219 */ /* 0x000fe40000011605 */
[----:B------:R-:W-:Y:S02]  /*0730*/  PLOP3.LUT P0, PT, P0, P1, PT, 0xf8, 0x8f ;  /* 0x00000000008f781c */ /* 0x000fe40000703f70 */
[----:B------:R-:W-:-:S02]  /*0740*/  SHF.R.U32.HI R8, RZ, 0x1, R6 ;  /* 0x00000001ff087819 */ /* 0x000fc40000011606 */
[----:B------:R-:W-:-:S04]  /*0750*/  SEL R3, RZ, 0x1, !P0 ;  /* 0x00000001ff037807 */ /* 0x000fc80004000000 */
[----:B------:R-:W-:-:S04]  /*0760*/  LOP3.LUT R3, R3, 0x1, R8, 0xf8, !PT ;  /* 0x0000000103037812 */ /* 0x000fc800078ef808 */
[----:B------:R-:W-:-:S05]  /*0770*/  LOP3.LUT R3, R3, R6, RZ, 0xc0, !PT ;  /* 0x0000000603037212 */ /* 0x000fca00078ec0ff */
[----:B------:R-:W-:-:S05]  /*0780*/  IMAD.IADD R3, R8, 0x1, R3 ;  /* 0x0000000108037824 */ /* 0x000fca00078e0203 */
[----:B------:R-:W-:Y:S01]  /*0790*/  LOP3.LUT R0, R3, R0, RZ, 0xfc, !PT ;  /* 0x0000000003007212 */ /* 0x000fe200078efcff */
[----:B------:R-:W-:Y:S06]  /*07a0*/  BRA `(.L_x_45) ;  /* 0x0000000000107947 */ /* 0x000fec0003800000 */
.L_x_44:
[----:B------:R-:W-:-:S04]  /*07b0*/  LOP3.LUT R0, R0, 0x80000000, RZ, 0xc0, !PT ;  /* 0x8000000000007812 */ /* 0x000fc800078ec0ff */
[----:B------:R-:W-:Y:S01]  /*07c0*/  LOP3.LUT R0, R0, 0x7f800000, RZ, 0xfc, !PT ;  /* 0x7f80000000007812 */ /* 0x000fe200078efcff */
[----:B------:R-:W-:Y:S06]  /*07d0*/  BRA `(.L_x_45) ;  /* 0x0000000000047947 */ /* 0x000fec0003800000 */
.L_x_43:
[----:B------:R-:W-:-:S07]  /*07e0*/  IMAD R0, R6, 0x800000, R0 ;  /* 0x0080000006007824 */ /* 0x000fce00078e0200 */
.L_x_45:
[----:B------:R-:W-:Y:S05]  /*07f0*/  BSYNC.RECONVERGENT B2 ;  /* 0x0000000000027941 */ /* 0x000fea0003800200 */
.L_x_42:
[----:B------:R-:W-:Y:S05]  /*0800*/  BRA `(.L_x_46) ;  /* 0x0000000000207947 */ /* 0x000fea0003800000 */
.L_x_41:
[----:B------:R-:W-:-:S04]  /*0810*/  LOP3.LUT R0, R8, 0x80000000, R7, 0x48, !PT ;  /* 0x8000000008007812 */ /* 0x000fc800078e4807 */
[----:B------:R-:W-:Y:S01]  /*0820*/  LOP3.LUT R0, R0, 0x7f800000, RZ, 0xfc, !PT ;  /* 0x7f80000000007812 */ /* 0x000fe200078efcff */
[----:B------:R-:W-:Y:S06]  /*0830*/  BRA `(.L_x_46) ;  /* 0x0000000000147947 */ /* 0x000fec0003800000 */
.L_x_40:
[----:B------:R-:W-:Y:S01]  /*0840*/  LOP3.LUT R0, R8, 0x80000000, R7, 0x48, !PT ;  /* 0x8000000008007812 */ /* 0x000fe200078e4807 */
[----:B------:R-:W-:Y:S06]  /*0850*/  BRA `(.L_x_46) ;  /* 0x00000000000c7947 */ /* 0x000fec0003800000 */
.L_x_39:
[----:B------:R-:W0:Y:S01]  /*0860*/  MUFU.RSQ R0, -QNAN ;  /* 0xffc0000000007908 */ /* 0x000e220000001400 */
[----:B------:R-:W-:Y:S05]  /*0870*/  BRA `(.L_x_46) ;  /* 0x0000000000047947 */ /* 0x000fea0003800000 */
.L_x_38:
[----:B------:R-:W-:-:S07]  /*0880*/  FADD.FTZ R0, R0, R3 ;  /* 0x0000000300007221 */ /* 0x000fce0000010000 */
.L_x_46:
[----:B------:R-:W-:Y:S05]  /*0890*/  BSYNC.RECONVERGENT B1 ;  /* 0x0000000000017941 */ /* 0x000fea0003800200 */
.L_x_36:
[----:B------:R-:W-:-:S04]  /*08a0*/  IMAD.MOV.U32 R5, RZ, RZ, 0x0 ;  /* 0x00000000ff057424 */ /* 0x000fc800078e00ff */
[----:B0-----:R-:W-:Y:S05]  /*08b0*/  RET.REL.NODEC R4 `(_Z12compute_doutPKfS0_Pfii) ;  /* 0xfffffff404d07950 */ /* 0x001fea0003c3ffff */
.L_x_47:
        /* <DEDUP_REMOVED lines=12> */
.L_x_58:


//--------------------- .text._Z11compute_outPKfS0_S0_Pfiii --------------------------
	.section	.text._Z11compute_outPKfS0_S0_Pfiii,"ax",@progbits
	.align	128
        .global         _Z11compute_outPKfS0_S0_Pfiii
        .type           _Z11compute_outPKfS0_S0_Pfiii,@function
        .size           _Z11compute_outPKfS0_S0_Pfiii,(.L_x_67 - _Z11compute_outPKfS0_S0_Pfiii)
        .other          _Z11compute_outPKfS0_S0_Pfiii,@"STO_CUDA_ENTRY STV_DEFAULT"
_Z11compute_outPKfS0_S0_Pfiii:
.text._Z11compute_outPKfS0_S0_Pfiii:
        /* <DEDUP_REMOVED lines=11> */
[----:B------:R-:W0:Y:S01]  /*00b0*/  LDC R17, c[0x0][0x3a4] ;  /* 0x0000e900ff117b82 */ /* 0x000e220000000800 */
[----:B------:R-:W-:Y:S01]  /*00c0*/  IABS R7, R6 ;  /* 0x0000000600077213 */ /* 0x000fe20000000000 */
[----:B------:R-:W1:Y:S01]  /*00d0*/  LDCU.64 UR4, c[0x0][0x358] ;  /* 0x00006b00ff0477ac */ /* 0x000e620008000a00 */
[----:B------:R-:W2:Y:S08]  /*00e0*/  I2F.RP R0, R4 ;  /* 0x0000000400007306 */ /* 0x000eb00000209400 */
[----:B--2---:R-:W2:Y:S02]  /*00f0*/  MUFU.RCP R0, R0 ;  /* 0x0000000000007308 */ /* 0x004ea40000001000 */
[----:B--2---:R-:W-:-:S06]  /*0100*/  VIADD R2, R0, 0xffffffe ;  /* 0x0ffffffe00027836 */ /* 0x004fcc0000000000 */
[----:B------:R2:W3:Y:S02]  /*0110*/  F2I.FTZ.U32.TRUNC.NTZ R3, R2 ;  /* 0x0000000200037305 */ /* 0x0004e4000021f000 */
[----:B--2---:R-:W-:Y:S02]  /*0120*/  IMAD.MOV.U32 R2, RZ, RZ, RZ ;  /* 0x000000ffff027224 */ /* 0x004fe400078e00ff */
[----:B---3--:R-:W-:-:S04]  /*0130*/  IMAD.MOV R5, RZ, RZ, -R3 ;  /* 0x000000ffff057224 */ /* 0x008fc800078e0a03 */
[----:B------:R-:W-:-:S04]  /*0140*/  IMAD R5, R5, R4, RZ ;  /* 0x0000000405057224 */ /* 0x000fc800078e02ff */
[----:B------:R-:W-:Y:S01]  /*0150*/  IMAD.HI.U32 R3, R3, R5, R2 ;  /* 0x0000000503037227 */ /* 0x000fe200078e0002 */
[----:B------:R-:W-:-:S03]  /*0160*/  LOP3.LUT R2, R6, R9, RZ, 0x3c, !PT ;  /* 0x0000000906027212 */ /* 0x000fc600078e3cff */
[----:B------:R-:W-:Y:S01]  /*0170*/  IMAD.MOV.U32 R5, RZ, RZ, R7 ;  /* 0x000000ffff057224 */ /* 0x000fe200078e0007 */
[----:B------:R-:W-:-:S03]  /*0180*/  ISETP.GE.AND P2, PT, R2, RZ, PT ;  /* 0x000000ff0200720c */ /* 0x000fc60003f46270 */
[----:B------:R-:W-:-:S04]  /*0190*/  IMAD.HI.U32 R0, R3, R5, RZ ;  /* 0x0000000503007227 */ /* 0x000fc800078e00ff */
[----:B------:R-:W-:-:S04]  /*01a0*/  IMAD.MOV R3, RZ, RZ, -R0 ;  /* 0x000000ffff037224 */ /* 0x000fc800078e0a00 */
[----:B------:R-:W-:-:S05]  /*01b0*/  IMAD R3, R4, R3, R5 ;  /* 0x0000000304037224 */ /* 0x000fca00078e0205 */
[----:B------:R-:W-:-:S13]  /*01c0*/  ISETP.GT.U32.AND P1, PT, R4, R3, PT ;  /* 0x000000030400720c */ /* 0x000fda0003f24070 */
[----:B------:R-:W-:Y:S02]  /*01d0*/  @!P1 IMAD.IADD R3, R3, 0x1, -R4 ;  /* 0x0000000103039824 */ /* 0x000fe400078e0a04 */
[----:B------:R-:W-:Y:S01]  /*01e0*/  @!P1 VIADD R0, R0, 0x1 ;  /* 0x0000000100009836 */ /* 0x000fe20000000000 */
[----:B------:R-:W-:Y:S02]  /*01f0*/  ISETP.NE.AND P1, PT, R9, RZ, PT ;  /* 0x000000ff0900720c */ /* 0x000fe40003f25270 */
[----:B------:R-:W-:Y:S02]  /*0200*/  ISETP.GE.U32.AND P0, PT, R3, R4, PT ;  /* 0x000000040300720c */ /* 0x000fe40003f06070 */
[----:B------:R-:W2:Y:S11]  /*0210*/  LDC.64 R4, c[0x0][0x390] ;  /* 0x0000e400ff047b82 */ /* 0x000eb60000000a00 */
[----:B------:R-:W-:-:S04]  /*0220*/  @P0 VIADD R0, R0, 0x1 ;  /* 0x0000000100000836 */ /* 0x000fc80000000000 */
[----:B------:R-:W-:Y:S01]  /*0230*/  @!P2 IMAD.MOV R0, RZ, RZ, -R0 ;  /* 0x000000ffff00a224 */ /* 0x000fe200078e0a00 */
[----:B------:R-:W-:Y:S02]  /*0240*/  @!P1 LOP3.LUT R0, RZ, R9, RZ, 0x33, !PT ;  /* 0x00000009ff009212 */ /* 0x000fe400078e33ff */
[----:B0-----:R-:W-:Y:S02]  /*0250*/  ISETP.GE.AND P0, PT, R17, 0x1, PT ;  /* 0x000000011100780c */ /* 0x001fe40003f06270 */
[----:B------:R-:W-:-:S05]  /*0260*/  IADD3 R2, PT, PT, -R0, RZ, RZ ;  /* 0x000000ff00027210 */ /* 0x000fca0007ffe1ff */
[----:B------:R-:W-:-:S04]  /*0270*/  IMAD R2, R9, R2, R6 ;  /* 0x0000000209027224 */ /* 0x000fc800078e0206 */
[----:B--2---:R-:W-:Y:S01]  /*0280*/  IMAD.WIDE R4, R2, 0x4, R4 ;  /* 0x0000000402047825 */ /* 0x004fe200078e0204 */
[----:B------:R-:W-:-:S04]  /*0290*/  SHF.R.S32.HI R3, RZ, 0x1f, R2 ;  /* 0x0000001fff037819 */ /* 0x000fc80000011402 */
[----:B-1----:R0:W5:Y:S01]  /*02a0*/  LDG.E.CONSTANT R8, desc[UR4][R4.64] ;  /* 0x0000000404087981 */ /* 0x002162000c1e9900 */
[----:B------:R-:W-:Y:S05]  /*02b0*/  @!P0 BRA `(.L_x_48) ;  /* 0x0000000400c48947 */ /* 0x000fea0003800000 */
[C---:B------:R-:W-:Y:S01]  /*02c0*/  ISETP.GE.U32.AND P1, PT, R17.reuse, 0x8, PT ;  /* 0x000000081100780c */ /* 0x040fe20003f26070 */
[----:B0-----:R-:W-:Y:S01]  /*02d0*/  IMAD.WIDE R4, R2, R17, RZ ;  /* 0x0000001102047225 */ /* 0x001fe200078e02ff */
[----:B------:R-:W-:-:S03]  /*02e0*/  LOP3.LUT R22, R17, 0x7, RZ, 0xc0, !PT ;  /* 0x0000000711167812 */ /* 0x000fc600078ec0ff */
[----:B------:R-:W-:Y:S01]  /*02f0*/  IMAD.MOV.U32 R11, RZ, RZ, RZ ;  /* 0x000000ffff0b7224 */ /* 0x000fe200078e00ff */
[----:B------:R-:W-:Y:S01]  /*0300*/  ISETP.NE.AND P0, PT, R22, RZ, PT ;  /* 0x000000ff1600720c */ /* 0x000fe20003f05270 */
[----:B------:R-:W-:-:S06]  /*0310*/  IMAD.WIDE R6, R0, R17, RZ ;  /* 0x0000001100067225 */ /* 0x000fcc00078e02ff */
[----:B------:R-:W-:Y:S06]  /*0320*/  @!P1 BRA `(.L_x_49) ;  /* 0x0000000000b49947 */ /* 0x000fec0003800000 */
[----:B------:R-:W0:Y:S01]  /*0330*/  LDCU.128 UR8, c[0x0][0x380] ;  /* 0x00007000ff0877ac */ /* 0x000e220008000c00 */
[----:B------:R-:W-:-:S05]  /*0340*/  LOP3.LUT R11, R17, 0x7ffffff8, RZ, 0xc0, !PT ;  /* 0x7ffffff8110b7812 */ /* 0x000fca00078ec0ff */
[----:B------:R-:W-:Y:S01]  /*0350*/  IMAD.MOV R10, RZ, RZ, -R11 ;  /* 0x000000ffff0a7224 */ /* 0x000fe200078e0a0b */
[----:B0-----:R-:W-:Y:S02]  /*0360*/  LEA R20, P1, R6, UR8, 0x2 ;  /* 0x0000000806147c11 */ /* 0x001fe4000f8210ff */
[----:B------:R-:W-:Y:S02]  /*0370*/  LEA R21, P3, R4, UR10, 0x2 ;  /* 0x0000000a04157c11 */ /* 0x000fe4000f8610ff */
[----:B------:R-:W-:Y:S02]  /*0380*/  IADD3 R20, P2, PT, R20, 0x10, RZ ;  /* 0x0000001014147810 */ /* 0x000fe40007f5e0ff */
[----:B------:R-:W-:Y:S02]  /*0390*/  IADD3 R21, P4, PT, R21, 0x10, RZ ;  /* 0x0000001015157810 */ /* 0x000fe40007f9e0ff */
[----:B------:R-:W-:Y:S02]  /*03a0*/  LEA.HI.X R13, R6, UR9, R7, 0x2, P1 ;  /* 0x00000009060d7c11 */ /* 0x000fe400088f1407 */
[----:B------:R-:W-:-:S03]  /*03b0*/  LEA.HI.X R18, R4, UR11, R5, 0x2, P3 ;  /* 0x0000000b04127c11 */ /* 0x000fc600098f1405 */
[----:B------:R-:W-:Y:S02]  /*03c0*/  IMAD.X R13, RZ, RZ, R13, P2 ;  /* 0x000000ffff0d7224 */ /* 0x000fe400010e060d */
[----:B------:R-:W-:-:S07]  /*03d0*/  IMAD.X R18, RZ, RZ, R18, P4 ;  /* 0x000000ffff127224 */ /* 0x000fce00020e0612 */
.L_x_50:
[----:B------:R-:W-:Y:S01]  /*03e0*/  IMAD.MOV.U32 R12, RZ, RZ, R20 ;  /* 0x000000ffff0c7224 */ /* 0x000fe200078e0014 */
[----:B------:R-:W-:Y:S01]  /*03f0*/  MOV R15, R18 ;  /* 0x00000012000f7202 */ /* 0x000fe20000000f00 */
[----:B------:R-:W-:-:S03]  /*0400*/  IMAD.MOV.U32 R14, RZ, RZ, R21 ;  /* 0x000000ffff0e7224 */ /* 0x000fc600078e0015 */
[----:B------:R-:W2:Y:S04]  /*0410*/  LDG.E.CONSTANT R21, desc[UR4][R12.64+-0x10] ;  /* 0xfffff0040c157981 */ /* 0x000ea8000c1e9900 */
[----:B------:R-:W2:Y:S04]  /*0420*/  LDG.E.CONSTANT R20, desc[UR4][R14.64+-0x10] ;  /* 0xfffff0040e147981 */ /* 0x000ea8000c1e9900 */
[----:B------:R-:W3:Y:S04]  /*0430*/  LDG.E.CONSTANT R25, desc[UR4][R12.64+-0xc] ;  /* 0xfffff4040c197981 */ /* 0x000ee8000c1e9900 */
[----:B------:R-:W3:Y:S04]  /*0440*/  LDG.E.CONSTANT R24, desc[UR4][R14.64+-0xc] ;  /* 0xfffff4040e187981 */ /* 0x000ee8000c1e9900 */
[----:B------:R-:W4:Y:S04]  /*0450*/  LDG.E.CONSTANT R18, desc[UR4][R12.64+-0x8] ;  /* 0xfffff8040c127981 */ /* 0x000f28000c1e9900 */
[----:B------:R-:W4:Y:S04]  /*0460*/  LDG.E.CONSTANT R23, desc[UR4][R14.64+-0x8] ;  /* 0xfffff8040e177981 */ /* 0x000f28000c1e9900 */
[----:B------:R-:W4:Y:S04]  /*0470*/  LDG.E.CONSTANT R16, desc[UR4][R12.64+-0x4] ;  /* 0xfffffc040c107981 */ /* 0x000f28000c1e9900 */
[----:B------:R-:W4:Y:S01]  /*0480*/  LDG.E.CONSTANT R19, desc[UR4][R14.64+-0x4] ;  /* 0xfffffc040e137981 */ /* 0x000f22000c1e9900 */
[----:B--2--5:R-:W-:-:S03]  /*0490*/  FFMA R20, R21, R20, R8 ;  /* 0x0000001415147223 */ /* 0x024fc60000000008 */
[----:B------:R-:W2:Y:S04]  /*04a0*/  LDG.E.CONSTANT R8, desc[UR4][R12.64] ;  /* 0x000000040c087981 */ /* 0x000ea8000c1e9900 */
[----:B------:R-:W2:Y:S01]  /*04b0*/  LDG.E.CONSTANT R21, desc[UR4][R14.64] ;  /* 0x000000040e157981 */ /* 0x000ea2000c1e9900 */
[----:B---3--:R-:W-:-:S03]  /*04c0*/  FFMA R27, R25, R24, R20 ;  /* 0x00000018191b7223 */ /* 0x008fc60000000014 */
[----:B------:R-:W3:Y:S04]  /*04d0*/  LDG.E.CONSTANT R20, desc[UR4][R12.64+0x4] ;  /* 0x000004040c147981 */ /* 0x000ee8000c1e9900 */
[----:B------:R-:W3:Y:S01]  /*04e0*/  LDG.E.CONSTANT R25, desc[UR4][R14.64+0x4] ;  /* 0x000004040e197981 */ /* 0x000ee2000c1e9900 */
[----:B----4-:R-:W-:-:S03]  /*04f0*/  FFMA R27, R18, R23, R27 ;  /* 0x00000017121b7223 */ /* 0x010fc6000000001b */
[----:B------:R-:W4:Y:S04]  /*0500*/  LDG.E.CONSTANT R23, desc[UR4][R12.64+0x8] ;  /* 0x000008040c177981 */ /* 0x000f28000c1e9900 */
[----:B------:R-:W4:Y:S01]  /*0510*/  LDG.E.CONSTANT R18, desc[UR4][R14.64+0x8] ;  /* 0x000008040e127981 */ /* 0x000f22000c1e9900 */
[----:B------:R-:W-:-:S03]  /*0520*/  FFMA R27, R16, R19, R27 ;  /* 0x00000013101b7223 */ /* 0x000fc6000000001b */
[----:B------:R0:W4:Y:S04]  /*0530*/  LDG.E.CONSTANT R16, desc[UR4][R12.64+0xc] ;  /* 0x00000c040c107981 */ /* 0x000128000c1e9900 */
[----:B------:R-:W4:Y:S01]  /*0540*/  LDG.E.CONSTANT R19, desc[UR4][R14.64+0xc] ;  /* 0x00000c040e137981 */ /* 0x000f22000c1e9900 */
[----:B------:R-:W-:-:S05]  /*0550*/  VIADD R10, R10, 0x8 ;  /* 0x000000080a0a7836 */ /* 0x000fca0000000000 */
[----:B------:R-:W-:Y:S01]  /*0560*/  ISETP.NE.AND P1, PT, R10, RZ, PT ;  /* 0x000000ff0a00720c */ /* 0x000fe20003f25270 */
[----:B--2---:R-:W-:-:S04]  /*0570*/  FFMA R21, R8, R21, R27 ;  /* 0x0000001508157223 */ /* 0x004fc8000000001b */
[----:B---3--:R-:W-:Y:S01]  /*0580*/  FFMA R8, R20, R25, R21 ;  /* 0x0000001914087223 */ /* 0x008fe20000000015 */
[----:B------:R-:W-:Y:S02]  /*0590*/  IADD3 R20, P2, PT, R12, 0x20, RZ ;  /* 0x000000200c147810 */ /* 0x000fe40007f5e0ff */
[----:B------:R-:W-:-:S03]  /*05a0*/  IADD3 R21, P3, PT, R14, 0x20, RZ ;  /* 0x000000200e157810 */ /* 0x000fc60007f7e0ff */
[----:B0-----:R-:W-:Y:S02]  /*05b0*/  IMAD.X R13, RZ, RZ, R13, P2 ;  /* 0x000000ffff0d7224 */ /* 0x001fe400010e060d */
[----:B----4-:R-:W-:Y:S01]  /*05c0*/  FFMA R23, R23, R18, R8 ;  /* 0x0000001217177223 */ /* 0x010fe20000000008 */
[----:B------:R-:W-:-:S03]  /*05d0*/  IMAD.X R18, RZ, RZ, R15, P3 ;  /* 0x000000ffff127224 */ /* 0x000fc600018e060f */
[----:B------:R-:W-:Y:S01]  /*05e0*/  FFMA R8, R16, R19, R23 ;  /* 0x0000001310087223 */ /* 0x000fe20000000017 */
[----:B------:R-:W-:Y:S06]  /*05f0*/  @P1 BRA `(.L_x_50) ;  /* 0xfffffffc00781947 */ /* 0x000fec000383ffff */
.L_x_49:
[----:B------:R-:W-:Y:S05]  /*0600*/  @!P0 BRA `(.L_x_48) ;  /* 0x0000000000f08947 */ /* 0x000fea0003800000 */
[----:B------:R-:W-:Y:S02]  /*0610*/  ISETP.GE.U32.AND P1, PT, R22, 0x4, PT ;  /* 0x000000041600780c */ /* 0x000fe40003f26070 */
[----:B------:R-:W-:-:S04]  /*0620*/  LOP3.LUT R20, R17, 0x3, RZ, 0xc0, !PT ;  /* 0x0000000311147812 */ /* 0x000fc800078ec0ff */
[----:B------:R-:W-:-:S07]  /*0630*/  ISETP.NE.AND P0, PT, R20, RZ, PT ;  /* 0x000000ff1400720c */ /* 0x000fce0003f05270 */
[----:B------:R-:W-:Y:S06]  /*0640*/  @!P1 BRA `(.L_x_51) ;  /* 0x0000000000589947 */ /* 0x000fec0003800000 */
[----:B------:R-:W0:Y:S01]  /*0650*/  LDCU.128 UR8, c[0x0][0x380] ;  /* 0x00007000ff0877ac */ /* 0x000e220008000c00 */
[-C--:B------:R-:W-:Y:S02]  /*0660*/  IADD3 R15, P1, PT, R6, R11.reuse, RZ ;  /* 0x0000000b060f7210 */ /* 0x080fe40007f3e0ff */
[----:B------:R-:W-:-:S03]  /*0670*/  IADD3 R10, P3, PT, R4, R11, RZ ;  /* 0x0000000b040a7210 */ /* 0x000fc60007f7e0ff */
[----:B------:R-:W-:Y:S02]  /*0680*/  IMAD.X R16, RZ, RZ, R7, P1 ;  /* 0x000000ffff107224 */ /* 0x000fe400008e0607 */
[----:B------:R-:W-:Y:S01]  /*0690*/  IMAD.X R13, RZ, RZ, R5, P3 ;  /* 0x000000ffff0d7224 */ /* 0x000fe200018e0605 */
[C---:B0-----:R-:W-:Y:S02]  /*06a0*/  LEA R14, P2, R15.reuse, UR8, 0x2 ;  /* 0x000000080f0e7c11 */ /* 0x041fe4000f8410ff */
[C---:B------:R-:W-:Y:S02]  /*06b0*/  LEA R12, P4, R10.reuse, UR10, 0x2 ;  /* 0x0000000a0a0c7c11 */ /* 0x040fe4000f8810ff */
[----:B------:R-:W-:Y:S02]  /*06c0*/  LEA.HI.X R15, R15, UR9, R16, 0x2, P2 ;  /* 0x000000090f0f7c11 */ /* 0x000fe400090f1410 */
[----:B------:R-:W-:-:S03]  /*06d0*/  LEA.HI.X R13, R10, UR11, R13, 0x2, P4 ;  /* 0x0000000b0a0d7c11 */ /* 0x000fc6000a0f140d */
        /* <DEDUP_REMOVED lines=8> */
[----:B------:R-:W-:-:S02]  /*0760*/  VIADD R11, R11, 0x4 ;  /* 0x000000040b0b7836 */ /* 0x000fc40000000000 */
[----:B--2--5:R-:W-:-:S04]  /*0770*/  FFMA R10, R19, R10, R8 ;  /* 0x0000000a130a7223 */ /* 0x024fc80000000008 */
[----:B---3--:R-:W-:-:S04]  /*0780*/  FFMA R10, R21, R16, R10 ;  /* 0x00000010150a7223 */ /* 0x008fc8000000000a */
[----:B----4-:R-:W-:-:S04]  /*0790*/  FFMA R10, R23, R18, R10 ;  /* 0x00000012170a7223 */ /* 0x010fc8000000000a */
[----:B------:R-:W-:-:S07]  /*07a0*/  FFMA R8, R25, R22, R10 ;  /* 0x0000001619087223 */ /* 0x000fce000000000a */
.L_x_51:
[----:B------:R-:W-:Y:S05]  /*07b0*/  @!P0 BRA `(.L_x_48) ;  /* 0x0000000000848947 */ /* 0x000fea0003800000 */
[----:B------:R-:W0:Y:S01]  /*07c0*/  LDC.64 R14, c[0x0][0x380] ;  /* 0x0000e000ff0e7b82 */ /* 0x000e220000000a00 */
[----:B------:R-:W-:Y:S02]  /*07d0*/  ISETP.NE.AND P1, PT, R20, 0x1, PT ;  /* 0x000000011400780c */ /* 0x000fe40003f25270 */
[----:B------:R-:W-:-:S04]  /*07e0*/  LOP3.LUT R17, R17, 0x1, RZ, 0xc0, !PT ;  /* 0x0000000111117812 */ /* 0x000fc800078ec0ff */
[----:B------:R-:W-:Y:S01]  /*07f0*/  ISETP.NE.U32.AND P0, PT, R17, 0x1, PT ;  /* 0x000000011100780c */ /* 0x000fe20003f05070 */
[----:B------:R-:W1:Y:S06]  /*0800*/  LDC.64 R12, c[0x0][0x388] ;  /* 0x0000e200ff0c7b82 */ /* 0x000e6c0000000a00 */
[-C--:B------:R-:W-:Y:S02]  /*0810*/  @P1 IADD3 R20, P2, PT, R6, R11.reuse, RZ ;  /* 0x0000000b06141210 */ /* 0x080fe40007f5e0ff */
[----:B------:R-:W2:Y:S01]  /*0820*/  LDC.64 R18, c[0x0][0x380] ;  /* 0x0000e000ff127b82 */ /* 0x000ea20000000a00 */
[----:B------:R-:W-:-:S02]  /*0830*/  @P1 IADD3 R10, P3, PT, R4, R11, RZ ;  /* 0x0000000b040a1210 */ /* 0x000fc40007f7e0ff */
[----:B------:R-:W-:Y:S01]  /*0840*/  @P1 IADD3 R11, PT, PT, R11, 0x2, RZ ;  /* 0x000000020b0b1810 */ /* 0x000fe20007ffe0ff */
[----:B------:R-:W-:Y:S02]  /*0850*/  @P1 IMAD.X R21, RZ, RZ, R7, P2 ;  /* 0x000000ffff151224 */ /* 0x000fe400010e0607 */
[----:B------:R-:W-:Y:S01]  /*0860*/  @P1 IMAD.X R22, RZ, RZ, R5, P3 ;  /* 0x000000ffff161224 */ /* 0x000fe200018e0605 */
[----:B------:R-:W-:Y:S01]  /*0870*/  @!P0 IADD3 R6, P4, PT, R6, R11, RZ ;  /* 0x0000000b06068210 */ /* 0x000fe20007f9e0ff */
[----:B------:R-:W3:Y:S01]  /*0880*/  LDC.64 R16, c[0x0][0x388] ;  /* 0x0000e200ff107b82 */ /* 0x000ee20000000a00 */
[----:B0-----:R-:W-:-:S03]  /*0890*/  @P1 LEA R14, P2, R20, R14, 0x2 ;  /* 0x0000000e140e1211 */ /* 0x001fc600078410ff */
[----:B------:R-:W-:Y:S01]  /*08a0*/  @!P0 IMAD.X R7, RZ, RZ, R7, P4 ;  /* 0x000000ffff078224 */ /* 0x000fe200020e0607 */
[----:B------:R-:W-:Y:S02]  /*08b0*/  @P1 LEA.HI.X R15, R20, R15, R21, 0x2, P2 ;  /* 0x0000000f140f1211 */ /* 0x000fe400010f1415 */
[----:B------:R-:W-:Y:S02]  /*08c0*/  @!P0 IADD3 R11, P4, PT, R4, R11, RZ ;  /* 0x0000000b040b8210 */ /* 0x000fe40007f9e0ff */
[----:B-1----:R-:W-:-:S03]  /*08d0*/  @P1 LEA R12, P3, R10, R12, 0x2 ;  /* 0x0000000c0a0c1211 */ /* 0x002fc600078610ff */
[----:B------:R-:W-:Y:S01]  /*08e0*/  @!P0 IMAD.X R4, RZ, RZ, R5, P4 ;  /* 0x000000ffff048224 */ /* 0x000fe200020e0605 */
[----:B------:R-:W-:Y:S01]  /*08f0*/  @P1 LEA.HI.X R13, R10, R13, R22, 0x2, P3 ;  /* 0x0000000d0a0d1211 */ /* 0x000fe200018f1416 */
[----:B------:R-:W4:Y:S01]  /*0900*/  @P1 LDG.E.CONSTANT R5, desc[UR4][R14.64] ;  /* 0x000000040e051981 */ /* 0x000f22000c1e9900 */
[----:B--2---:R-:W-:-:S04]  /*0910*/  @!P0 LEA R18, P2, R6, R18, 0x2 ;  /* 0x0000001206128211 */ /* 0x004fc800078410ff */
[----:B------:R-:W-:Y:S02]  /*0920*/  @!P0 LEA.HI.X R19, R6, R19, R7, 0x2, P2 ;  /* 0x0000001306138211 */ /* 0x000fe400010f1407 */
[----:B------:R-:W4:Y:S01]  /*0930*/  @P1 LDG.E.CONSTANT R6, desc[UR4][R12.64] ;  /* 0x000000040c061981 */ /* 0x000f22000c1e9900 */
[----:B---3--:R-:W-:-:S03]  /*0940*/  @!P0 LEA R16, P2, R11, R16, 0x2 ;  /* 0x000000100b108211 */ /* 0x008fc600078410ff */
[----:B------:R-:W2:Y:S01]  /*0950*/  @P1 LDG.E.CONSTANT R7, desc[UR4][R12.64+0x4] ;  /* 0x000004040c071981 */ /* 0x000ea2000c1e9900 */
[----:B------:R-:W-:-:S03]  /*0960*/  @!P0 LEA.HI.X R17, R11, R17, R4, 0x2, P2 ;  /* 0x000000110b118211 */ /* 0x000fc600010f1404 */
[----:B------:R-:W2:Y:S04]  /*0970*/  @P1 LDG.E.CONSTANT R4, desc[UR4][R14.64+0x4] ;  /* 0x000004040e041981 */ /* 0x000ea8000c1e9900 */
[----:B------:R-:W3:Y:S04]  /*0980*/  @!P0 LDG.E.CONSTANT R19, desc[UR4][R18.64] ;  /* 0x0000000412138981 */ /* 0x000ee8000c1e9900 */
[----:B------:R-:W3:Y:S01]  /*0990*/  @!P0 LDG.E.CONSTANT R16, desc[UR4][R16.64] ;  /* 0x0000000410108981 */ /* 0x000ee2000c1e9900 */
[----:B----45:R-:W-:-:S04]  /*09a0*/  @P1 FFMA R5, R5, R6, R8 ;  /* 0x0000000605051223 */ /* 0x030fc80000000008 */
[----:B--2---:R-:W-:-:S04]  /*09b0*/  @P1 FFMA R8, R4, R7, R5 ;  /* 0x0000000704081223 */ /* 0x004fc80000000005 */
[----:B---3--:R-:W-:-:S07]  /*09c0*/  @!P0 FFMA R8, R19, R16, R8 ;  /* 0x0000001013088223 */ /* 0x008fce0000000008 */
.L_x_48:
[----:B------:R-:W0:Y:S01]  /*09d0*/  LDCU.64 UR6, c[0x0][0x398] ;  /* 0x00007300ff0677ac */ /* 0x000e220008000a00 */
[----:B------:R-:W-:-:S03]  /*09e0*/  IMAD.WIDE R2, R0, R9, R2 ;  /* 0x0000000900027225 */ /* 0x000fc600078e0202 */
[----:B0-----:R-:W-:-:S04]  /*09f0*/  LEA R4, P0, R2, UR6, 0x2 ;  /* 0x0000000602047c11 */ /* 0x001fc8000f8010ff */
[----:B------:R-:W-:-:S05]  /*0a00*/  LEA.HI.X R5, R2, UR7, R3, 0x2, P0 ;  /* 0x0000000702057c11 */ /* 0x000fca00080f1403 */
[----:B-----5:R-:W-:Y:S01]  /*0a10*/  STG.E desc[UR4][R4.64], R8 ;  /* 0x0000000804007986 */ /* 0x020fe2000c101904 */
[----:B------:R-:W-:Y:S05]  /*0a20*/  EXIT ;  /* 0x000000000000794d */ /* 0x000fea0003800000 */
.L_x_52:
        /* <DEDUP_REMOVED lines=13> */
.L_x_67:


//--------------------- .text._Z14compute_hiddenPKfS0_S0_Pfiii --------------------------
	.section	.text._Z14compute_hiddenPKfS0_S0_Pfiii,"ax",@progbits
	.align	128
        .global         _Z14compute_hiddenPKfS0_S0_Pfiii
        .type           _Z14compute_hiddenPKfS0_S0_Pfiii,@function
        .size           _Z14compute_hiddenPKfS0_S0_Pfiii,(.L_x_68 - _Z14compute_hiddenPKfS0_S0_Pfiii)
        .other          _Z14compute_hiddenPKfS0_S0_Pfiii,@"STO_CUDA_ENTRY STV_DEFAULT"
_Z14compute_hiddenPKfS0_S0_Pfiii:
.text._Z14compute_hiddenPKfS0_S0_Pfiii:
        /* <DEDUP_REMOVED lines=62> */
.L_x_55:
        /* <DEDUP_REMOVED lines=34> */
.L_x_54:
        /* <DEDUP_REMOVED lines=27> */
.L_x_56:
        /* <DEDUP_REMOVED lines=34> */
.L_x_53:
[----:B------:R-:W0:Y:S01]  /*09d0*/  LDCU.64 UR6, c[0x0][0x398] ;  /* 0x00007300ff0677ac */ /* 0x000e220008000a00 */
[----:B------:R-:W-:-:S03]  /*09e0*/  IMAD.WIDE R2, R0, R9, R2 ;  /* 0x0000000900027225 */ /* 0x000fc600078e0202 */
[----:B0-----:R-:W-:-:S04]  /*09f0*/  LEA R4, P0, R2, UR6, 0x2 ;  /* 0x0000000602047c11 */ /* 0x001fc8000f8010ff */
[----:B------:R-:W-:Y:S02]  /*0a00*/  LEA.HI.X R5, R2, UR7, R3, 0x2, P0 ;  /* 0x0000000702057c11 */ /* 0x000fe400080f1403 */
[----:B-----5:R-:W-:-:S05]  /*0a10*/  FMNMX R3, RZ, R8, !PT ;  /* 0x00000008ff037209 */ /* 0x020fca0007800000 */
[----:B------:R-:W-:Y:S01]  /*0a20*/  STG.E desc[UR4][R4.64], R3 ;  /* 0x0000000304007986 */ /* 0x000fe2000c101904 */
[----:B------:R-:W-:Y:S05]  /*0a30*/  EXIT ;  /* 0x000000000000794d */ /* 0x000fea0003800000 */
.L_x_57:
        /* <DEDUP_REMOVED lines=12> */
.L_x_68:


//--------------------- .nv.shared.reserved.0     --------------------------
	.section	.nv.shared.reserved.0,"aw",@nobits
	.weak		__nv_reservedSMEM_offset_0_alias
	.size		__nv_reservedSMEM_offset_0_alias, 0, 64
	.other		__nv_reservedSMEM_offset_0_alias,@"STO_CUDA_RESERVED_SHARED STV_DEFAULT"
__nv_reservedSMEM_offset_0_alias:
	.zero		0
	.zero		64


//--------------------- .nv.constant0._Z13update_paramsPfPKfif --------------------------
	.section	.nv.constant0._Z13update_paramsPfPKfif,"a",@progbits
	.sectionflags	@""
	.align	4
.nv.constant0._Z13update_paramsPfPKfif:
	.zero		920


//--------------------- .nv.constant0._Z14grad_b1_kernelPKfPfii --------------------------
	.section	.nv.constant0._Z14grad_b1_kernelPKfPfii,"a",@progbits
	.sectionflags	@""
	.align	4
.nv.constant0._Z14grad_b1_kernelPKfPfii:
	.zero		920


//--------------------- .nv.constant0._Z14grad_b2_kernelPKfPfii --------------------------
	.section	.nv.constant0._Z14grad_b2_kernelPKfPfii,"a",@progbits
	.sectionflags	@""
	.align	4
.nv.constant0._Z14grad_b2_kernelPKfPfii:
	.zero		920


//--------------------- .nv.constant0._Z14grad_W1_kernelPKfS0_Pfiii --------------------------
	.section	.nv.constant0._Z14grad_W1_kernelPKfS0_Pfiii,"a",@progbits
	.sectionflags	@""
	.align	4
.nv.constant0._Z14grad_W1_kernelPKfS0_Pfiii:
	.zero		932


//--------------------- .nv.constant0._Z13relu_backwardPfPKfi --------------------------
	.section	.nv.constant0._Z13relu_backwardPfPKfi,"a",@progbits
	.sectionflags	@""
	.align	4
.nv.constant0._Z13relu_backwardPfPKfi:
	.zero		916


//--------------------- .nv.constant0._Z15d_hidden_kernelPKfS0_Pfiii --------------------------
	.section	.nv.constant0._Z15d_hidden_kernelPKfS0_Pfiii,"a",@progbits
	.sectionflags	@""
	.align	4
.nv.constant0._Z15d_hidden_kernelPKfS0_Pfiii:
	.zero		932


//--------------------- .nv.constant0._Z14grad_W2_kernelPKfS0_Pfiii --------------------------
	.section	.nv.constant0._Z14grad_W2_kernelPKfS0_Pfiii,"a",@progbits
	.sectionflags	@""
	.align	4
.nv.constant0._Z14grad_W2_kernelPKfS0_Pfiii:
	.zero		932


//--------------------- .nv.constant0._Z12compute_doutPKfS0_Pfii --------------------------
	.section	.nv.constant0._Z12compute_doutPKfS0_Pfii,"a",@progbits
	.sectionflags	@""
	.align	4
.nv.constant0._Z12compute_doutPKfS0_Pfii:
	.zero		928


//--------------------- .nv.constant0._Z11compute_outPKfS0_S0_Pfiii --------------------------
	.section	.nv.constant0._Z11compute_outPKfS0_S0_Pfiii,"a",@progbits
	.sectionflags	@""
	.align	4
.nv.constant0._Z11compute_outPKfS0_S0_Pfiii:
	.zero		940


//--------------------- .nv.constant0._Z14compute_hiddenPKfS0_S0_Pfiii --------------------------
	.section	.nv.constant0._Z14compute_hiddenPKfS0_S0_Pfiii,"a",@progbits
	.sectionflags	@""
	.align	4
.nv.constant0._Z14compute_hiddenPKfS0_S0_Pfiii:
	.zero		940


//--------------------- SYMBOLS --------------------------

	.type		.nv.reservedSmem.offset0,@object
	.size		.nv.reservedSmem.offset0,0x4
